	.target	sm_100a

	.elftype	@"ET_EXEC"


//--------------------- .note.nv.tkinfo           --------------------------
	.section	.note.nv.tkinfo,"",@"SHT_NOTE"
	.sectionflags	@"SHF_NOTE_NV_TKINFO"
	.tkinfo
        /*0018*/ 	.word	0x00000002
        /*0030*/ 	.string	""
        /*0030*/ 	.string	"ptxas"
        /*0030*/ 	.string	"Cuda compilation tools, release 13.0, V13.0.88"
        /*0030*/ 	.string	"Build cuda_13.0.r13.0/compiler.36424714_0"
        /*0030*/ 	.string	"-arch sm_100a -m 64 "



//--------------------- .note.nv.cuinfo           --------------------------
	.section	.note.nv.cuinfo,"",@"SHT_NOTE"
	.sectionflags	@"SHF_NOTE_NV_CUINFO"
        /*0018*/ 	.short	0x0002
        /*001a*/ 	.short	0x0064
        /*001c*/ 	.short	0x0082
	.zero		2


//--------------------- .nv.info                  --------------------------
	.section	.nv.info,"",@"SHT_CUDA_INFO"
	.align	4


	//----- nvinfo : EIATTR_REGCOUNT
	.align		4
        /*0000*/ 	.byte	0x04, 0x2f
        /*0002*/ 	.short	(.L_19 - .L_18)
	.align		4
.L_18:
        /*0004*/ 	.word	index@(_ZN7cutlass13device_kernelINS_4gemm6kernel13GemmUniversalIN4cute5tupleIJiiiiEEENS1_10collective13CollectiveMmaINS1_35MainloopSm100TmaUmmaWarpSpecializedILi6ELi2ELi4ENS5_IJNS4_1CILi1EEENSA_ILi8EEESB_EEEEENS5_IJNSA_ILi128EEESF_NSA_ILi64EEEEEENS_10bfloat16_tENS5_IJlSB_lEEESI_SJ_NS4_8TiledMMAINS4_8MMA_AtomIJNS4_20SM100_MMA_F16BF16_SSISI_SI_fLi128ELi128ELNS4_4UMMA5MajorE0ELSO_0ELNSN_7ScaleInE0ELSP_0EEEEEENS4_6LayoutINS5_IJSB_SB_SB_EEENS5_IJNSA_ILi0EEESU_SU_EEEEENS5_IJNS4_10UnderscoreESX_SX_EEEEENS4_23SM90_TMA_LOAD_MULTICASTENS4_14ComposedLayoutINS4_7SwizzleILi3ELi4ELi3EEENS4_18smem_ptr_flag_bitsILi16EEENSS_INS5_IJSC_SG_EEENS5_IJSG_SB_EEEEEEEvNS4_8identityENS4_13SM90_TMA_LOADES19_vS1A_EENS_8epilogue10collective18CollectiveEpilogueINS1D_23Sm100TmaWarpSpecializedILi4ELi2ELi32ELb1ELb0EEEJSH_NS5_IJNSS_ISF_SB_EENSS_INSA_ILi32EEESB_EEEEESI_SJ_SI_SJ_NS1D_6fusion15FusionCallbacksIS1H_NS1M_17LinearCombinationISI_fSI_fLNS_15FloatRoundStyleE2EEESH_S1L_JEEENS4_5SM1004TMEM4LOAD26SM100_TMEM_LOAD_32dp32b32xES1B_NS11_INS12_ILi2ELi4ELi3EEES15_NSS_INS5_IJSC_S1J_EEENS5_IJS1J_SB_EEEEEEENS4_39AutoVectorizingCopyWithAssumedAlignmentILi128EEENS4_14SM90_TMA_STOREES20_S22_S22_EEEvvEEEEvNT_6ParamsE)
        /*0008*/ 	.word	0x00000076


	//----- nvinfo : EIATTR_FRAME_SIZE
	.align		4
.L_19:
        /*000c*/ 	.byte	0x04, 0x11
        /*000e*/ 	.short	(.L_21 - .L_20)
	.align		4
.L_20:
        /*0010*/ 	.word	index@($__internal_2_$__cuda_sm10x_tcgen05_guardrail_trap_unallocated_columns_being_dealloced)
        /*0014*/ 	.word	0x00000000


	//----- nvinfo : EIATTR_FRAME_SIZE
	.align		4
.L_21:
        /*0018*/ 	.byte	0x04, 0x11
        /*001a*/ 	.short	(.L_23 - .L_22)
	.align		4
.L_22:
        /*001c*/ 	.word	index@($__internal_1_$__cuda_sm10x_tcgen05_guardrail_trap_phase_invalid_during_alloc)
        /*0020*/ 	.word	0x00000000


	//----- nvinfo : EIATTR_FRAME_SIZE
	.align		4
.L_23:
        /*0024*/ 	.byte	0x04, 0x11
        /*0026*/ 	.short	(.L_25 - .L_24)
	.align		4
.L_24:
        /*0028*/ 	.word	index@($__internal_0_$__cuda_sm10x_tcgen05_guardrail_trap_col_being_dealloced_not_returned_by_alloc)
        /*002c*/ 	.word	0x00000000


	//----- nvinfo : EIATTR_FRAME_SIZE
	.align		4
.L_25:
        /*0030*/ 	.byte	0x04, 0x11
        /*0032*/ 	.short	(.L_27 - .L_26)
	.align		4
.L_26:
        /*0034*/ 	.word	index@(_ZN7cutlass13device_kernelINS_4gemm6kernel13GemmUniversalIN4cute5tupleIJiiiiEEENS1_10collective13CollectiveMmaINS1_35MainloopSm100TmaUmmaWarpSpecializedILi6ELi2ELi4ENS5_IJNS4_1CILi1EEENSA_ILi8EEESB_EEEEENS5_IJNSA_ILi128EEESF_NSA_ILi64EEEEEENS_10bfloat16_tENS5_IJlSB_lEEESI_SJ_NS4_8TiledMMAINS4_8MMA_AtomIJNS4_20SM100_MMA_F16BF16_SSISI_SI_fLi128ELi128ELNS4_4UMMA5MajorE0ELSO_0ELNSN_7ScaleInE0ELSP_0EEEEEENS4_6LayoutINS5_IJSB_SB_SB_EEENS5_IJNSA_ILi0EEESU_SU_EEEEENS5_IJNS4_10UnderscoreESX_SX_EEEEENS4_23SM90_TMA_LOAD_MULTICASTENS4_14ComposedLayoutINS4_7SwizzleILi3ELi4ELi3EEENS4_18smem_ptr_flag_bitsILi16EEENSS_INS5_IJSC_SG_EEENS5_IJSG_SB_EEEEEEEvNS4_8identityENS4_13SM90_TMA_LOADES19_vS1A_EENS_8epilogue10collective18CollectiveEpilogueINS1D_23Sm100TmaWarpSpecializedILi4ELi2ELi32ELb1ELb0EEEJSH_NS5_IJNSS_ISF_SB_EENSS_INSA_ILi32EEESB_EEEEESI_SJ_SI_SJ_NS1D_6fusion15FusionCallbacksIS1H_NS1M_17LinearCombinationISI_fSI_fLNS_15FloatRoundStyleE2EEESH_S1L_JEEENS4_5SM1004TMEM4LOAD26SM100_TMEM_LOAD_32dp32b32xES1B_NS11_INS12_ILi2ELi4ELi3EEES15_NSS_INS5_IJSC_S1J_EEENS5_IJS1J_SB_EEEEEEENS4_39AutoVectorizingCopyWithAssumedAlignmentILi128EEENS4_14SM90_TMA_STOREES20_S22_S22_EEEvvEEEEvNT_6ParamsE)
        /*0038*/ 	.word	0x00000000


	//----- nvinfo : EIATTR_MIN_STACK_SIZE
	.align		4
.L_27:
        /*003c*/ 	.byte	0x04, 0x12
        /*003e*/ 	.short	(.L_29 - .L_28)
	.align		4
.L_28:
        /*0040*/ 	.word	index@(_ZN7cutlass13device_kernelINS_4gemm6kernel13GemmUniversalIN4cute5tupleIJiiiiEEENS1_10collective13CollectiveMmaINS1_35MainloopSm100TmaUmmaWarpSpecializedILi6ELi2ELi4ENS5_IJNS4_1CILi1EEENSA_ILi8EEESB_EEEEENS5_IJNSA_ILi128EEESF_NSA_ILi64EEEEEENS_10bfloat16_tENS5_IJlSB_lEEESI_SJ_NS4_8TiledMMAINS4_8MMA_AtomIJNS4_20SM100_MMA_F16BF16_SSISI_SI_fLi128ELi128ELNS4_4UMMA5MajorE0ELSO_0ELNSN_7ScaleInE0ELSP_0EEEEEENS4_6LayoutINS5_IJSB_SB_SB_EEENS5_IJNSA_ILi0EEESU_SU_EEEEENS5_IJNS4_10UnderscoreESX_SX_EEEEENS4_23SM90_TMA_LOAD_MULTICASTENS4_14ComposedLayoutINS4_7SwizzleILi3ELi4ELi3EEENS4_18smem_ptr_flag_bitsILi16EEENSS_INS5_IJSC_SG_EEENS5_IJSG_SB_EEEEEEEvNS4_8identityENS4_13SM90_TMA_LOADES19_vS1A_EENS_8epilogue10collective18CollectiveEpilogueINS1D_23Sm100TmaWarpSpecializedILi4ELi2ELi32ELb1ELb0EEEJSH_NS5_IJNSS_ISF_SB_EENSS_INSA_ILi32EEESB_EEEEESI_SJ_SI_SJ_NS1D_6fusion15FusionCallbacksIS1H_NS1M_17LinearCombinationISI_fSI_fLNS_15FloatRoundStyleE2EEESH_S1L_JEEENS4_5SM1004TMEM4LOAD26SM100_TMEM_LOAD_32dp32b32xES1B_NS11_INS12_ILi2ELi4ELi3EEES15_NSS_INS5_IJSC_S1J_EEENS5_IJS1J_SB_EEEEEEENS4_39AutoVectorizingCopyWithAssumedAlignmentILi128EEENS4_14SM90_TMA_STOREES20_S22_S22_EEEvvEEEEvNT_6ParamsE)
        /*0044*/ 	.word	0x00000000
.L_29:


//--------------------- .nv.compat                --------------------------
	.section	.nv.compat,"",@"SHT_CUDA_COMPAT_INFO"
	.align	4
        /*0000*/ 	.byte	0x02, 0x09, 0x01, 0x00, 0x02, 0x02, 0x02, 0x00, 0x02, 0x05, 0x05, 0x00, 0x03, 0x07, 0x01, 0x01
        /*0010*/ 	.byte	0x02, 0x03, 0x01, 0x00, 0x02, 0x06, 0x01, 0x00, 0x04, 0x0b, 0x08, 0x00, 0x09, 0x00, 0x00, 0x00
        /*0020*/ 	.byte	0x00, 0x00, 0x00, 0x00


//--------------------- .nv.info._ZN7cutlass13device_kernelINS_4gemm6kernel13GemmUniversalIN4cute5tupleIJiiiiEEENS1_10collective13CollectiveMmaINS1_35MainloopSm100TmaUmmaWarpSpecializedILi6ELi2ELi4ENS5_IJNS4_1CILi1EEENSA_ILi8EEESB_EEEEENS5_IJNSA_ILi128EEESF_NSA_ILi64EEEEEENS_10bfloat16_tENS5_IJlSB_lEEESI_SJ_NS4_8TiledMMAINS4_8MMA_AtomIJNS4_20SM100_MMA_F16BF16_SSISI_SI_fLi128ELi128ELNS4_4UMMA5MajorE0ELSO_0ELNSN_7ScaleInE0ELSP_0EEEEEENS4_6LayoutINS5_IJSB_SB_SB_EEENS5_IJNSA_ILi0EEESU_SU_EEEEENS5_IJNS4_10UnderscoreESX_SX_EEEEENS4_23SM90_TMA_LOAD_MULTICASTENS4_14ComposedLayoutINS4_7SwizzleILi3ELi4ELi3EEENS4_18smem_ptr_flag_bitsILi16EEENSS_INS5_IJSC_SG_EEENS5_IJSG_SB_EEEEEEEvNS4_8identityENS4_13SM90_TMA_LOADES19_vS1A_EENS_8epilogue10collective18CollectiveEpilogueINS1D_23Sm100TmaWarpSpecializedILi4ELi2ELi32ELb1ELb0EEEJSH_NS5_IJNSS_ISF_SB_EENSS_INSA_ILi32EEESB_EEEEESI_SJ_SI_SJ_NS1D_6fusion15FusionCallbacksIS1H_NS1M_17LinearCombinationISI_fSI_fLNS_15FloatRoundStyleE2EEESH_S1L_JEEENS4_5SM1004TMEM4LOAD26SM100_TMEM_LOAD_32dp32b32xES1B_NS11_INS12_ILi2ELi4ELi3EEES15_NSS_INS5_IJSC_S1J_EEENS5_IJS1J_SB_EEEEEEENS4_39AutoVectorizingCopyWithAssumedAlignmentILi128EEENS4_14SM90_TMA_STOREES20_S22_S22_EEEvvEEEEvNT_6ParamsE --------------------------
	.section	.nv.info._ZN7cutlass13device_kernelINS_4gemm6kernel13GemmUniversalIN4cute5tupleIJiiiiEEENS1_10collective13CollectiveMmaINS1_35MainloopSm100TmaUmmaWarpSpecializedILi6ELi2ELi4ENS5_IJNS4_1CILi1EEENSA_ILi8EEESB_EEEEENS5_IJNSA_ILi128EEESF_NSA_ILi64EEEEEENS_10bfloat16_tENS5_IJlSB_lEEESI_SJ_NS4_8TiledMMAINS4_8MMA_AtomIJNS4_20SM100_MMA_F16BF16_SSISI_SI_fLi128ELi128ELNS4_4UMMA5MajorE0ELSO_0ELNSN_7ScaleInE0ELSP_0EEEEEENS4_6LayoutINS5_IJSB_SB_SB_EEENS5_IJNSA_ILi0EEESU_SU_EEEEENS5_IJNS4_10UnderscoreESX_SX_EEEEENS4_23SM90_TMA_LOAD_MULTICASTENS4_14ComposedLayoutINS4_7SwizzleILi3ELi4ELi3EEENS4_18smem_ptr_flag_bitsILi16EEENSS_INS5_IJSC_SG_EEENS5_IJSG_SB_EEEEEEEvNS4_8identityENS4_13SM90_TMA_LOADES19_vS1A_EENS_8epilogue10collective18CollectiveEpilogueINS1D_23Sm100TmaWarpSpecializedILi4ELi2ELi32ELb1ELb0EEEJSH_NS5_IJNSS_ISF_SB_EENSS_INSA_ILi32EEESB_EEEEESI_SJ_SI_SJ_NS1D_6fusion15FusionCallbacksIS1H_NS1M_17LinearCombinationISI_fSI_fLNS_15FloatRoundStyleE2EEESH_S1L_JEEENS4_5SM1004TMEM4LOAD26SM100_TMEM_LOAD_32dp32b32xES1B_NS11_INS12_ILi2ELi4ELi3EEES15_NSS_INS5_IJSC_S1J_EEENS5_IJS1J_SB_EEEEEEENS4_39AutoVectorizingCopyWithAssumedAlignmentILi128EEENS4_14SM90_TMA_STOREES20_S22_S22_EEEvvEEEEvNT_6ParamsE,"",@"SHT_CUDA_INFO"
	.sectionflags	@""
	.align	4


	//----- nvinfo : EIATTR_CUDA_API_VERSION
	.align		4
        /*0000*/ 	.byte	0x04, 0x37
        /*0002*/ 	.short	(.L_31 - .L_30)
.L_30:
        /*0004*/ 	.word	0x00000082


	//----- nvinfo : EIATTR_KPARAM_INFO
	.align		4
.L_31:
        /*0008*/ 	.byte	0x04, 0x17
        /*000a*/ 	.short	(.L_33 - .L_32)
.L_32:
        /*000c*/ 	.word	0x00000000
        /*0010*/ 	.short	0x0000
        /*0012*/ 	.short	0x0000
        /*0014*/ 	.byte	0x00, 0xf0, 0x01, 0x20


	//----- nvinfo : EIATTR_AT_ENTRY_FRAGMENTS
	.align		4
.L_33:
        /*0018*/ 	.byte	0x04, 0x4f
        /*001a*/ 	.short	(.L_35 - .L_34)


	//   ....[0]....
.L_34:
        /*001c*/ 	.word	0x00000006


	//----- nvinfo : EIATTR_RESERVED_SMEM_USED
	.align		4
.L_35:
        /*0020*/ 	.byte	0x01, 0x41
	.zero		2


	//----- nvinfo : EIATTR_SPARSE_MMA_MASK
	.align		4
        /*0024*/ 	.byte	0x03, 0x50
        /*0026*/ 	.short	0x0000


	//----- nvinfo : EIATTR_TCGEN05_1CTA_USED
	.align		4
        /*0028*/ 	.byte	0x01, 0x51
	.zero		2


	//----- nvinfo : EIATTR_MAXREG_COUNT
	.align		4
        /*002c*/ 	.byte	0x03, 0x1b
        /*002e*/ 	.short	0x00ff


	//----- nvinfo : EIATTR_NUM_BARRIERS
	.align		4
        /*0030*/ 	.byte	0x02, 0x4c
        /*0032*/ 	.byte	0x07
	.zero		1


	//----- nvinfo : EIATTR_EXTERNS
	.align		4
        /*0034*/ 	.byte	0x04, 0x0f
        /*0036*/ 	.short	(.L_37 - .L_36)


	//   ....[0]....
	.align		4
.L_36:
        /*0038*/ 	.word	index@(__assertfail)


	//----- nvinfo : EIATTR_MERCURY_ISA_VERSION
	.align		4
.L_37:
        /*003c*/ 	.byte	0x03, 0x5f
        /*003e*/ 	.short	0x0101


	//----- nvinfo : EIATTR_INT_WARP_WIDE_INSTR_OFFSETS
	.align		4
        /*0040*/ 	.byte	0x04, 0x31
        /*0042*/ 	.short	(.L_39 - .L_38)


	//   ....[0]....
.L_38:
        /*0044*/ 	.word	0x00003f20


	//   ....[1]....
        /*0048*/ 	.word	0x00003f40


	//   ....[2]....
        /*004c*/ 	.word	0x00003f70


	//   ....[3]....
        /*0050*/ 	.word	0x00004ab0


	//   ....[4]....
        /*0054*/ 	.word	0x00004b20


	//   ....[5]....
        /*0058*/ 	.word	0x00004c00


	//   ....[6]....
        /*005c*/ 	.word	0x00004c80


	//   ....[7]....
        /*0060*/ 	.word	0x00004d80


	//   ....[8]....
        /*0064*/ 	.word	0x00004e00


	//   ....[9]....
        /*0068*/ 	.word	0x00004ef0


	//   ....[10]....
        /*006c*/ 	.word	0x00004fa0


	//----- nvinfo : EIATTR_COOP_GROUP_MASK_REGIDS
	.align		4
.L_39:
        /*0070*/ 	.byte	0x04, 0x29
        /*0072*/ 	.short	(.L_41 - .L_40)


	//   ....[0]....
.L_40:
        /*0074*/ 	.word	0xffffffff


	//   ....[1]....
        /*0078*/ 	.word	0xffffffff


	//   ....[2]....
        /*007c*/ 	.word	0xffffffff


	//   ....[3]....
        /*0080*/ 	.word	0xffffffff


	//   ....[4]....
        /*0084*/ 	.word	0xffffffff


	//   ....[5]....
        /*0088*/ 	.word	0xffffffff


	//   ....[6]....
        /*008c*/ 	.word	0xffffffff


	//   ....[7]....
        /*0090*/ 	.word	0xffffffff


	//   ....[8]....
        /*0094*/ 	.word	0xffffffff


	//   ....[9]....
        /*0098*/ 	.word	0xffffffff


	//   ....[10]....
        /*009c*/ 	.word	0xffffffff


	//   ....[11]....
        /*00a0*/ 	.word	0xffffffff


	//   ....[12]....
        /*00a4*/ 	.word	0xffffffff


	//   ....[13]....
        /*00a8*/ 	.word	0xffffffff


	//----- nvinfo : EIATTR_COOP_GROUP_INSTR_OFFSETS
	.align		4
.L_41:
        /*00ac*/ 	.byte	0x04, 0x28
        /*00ae*/ 	.short	(.L_43 - .L_42)


	//   ....[0]....
.L_42:
        /*00b0*/ 	.word	0x00000080


	//   ....[1]....
        /*00b4*/ 	.word	0x000004f0


	//   ....[2]....
        /*00b8*/ 	.word	0x000006e0


	//   ....[3]....
        /*00bc*/ 	.word	0x00000880


	//   ....[4]....
        /*00c0*/ 	.word	0x00000980


	//   ....[5]....
        /*00c4*/ 	.word	0x00000af0


	//   ....[6]....
        /*00c8*/ 	.word	0x00000c90


	//   ....[7]....
        /*00cc*/ 	.word	0x00000e40


	//   ....[8]....
        /*00d0*/ 	.word	0x000021a0


	//   ....[9]....
        /*00d4*/ 	.word	0x00003170


	//   ....[10]....
        /*00d8*/ 	.word	0x00003380


	//   ....[11]....
        /*00dc*/ 	.word	0x000033b0


	//   ....[12]....
        /*00e0*/ 	.word	0x00003e00


	//   ....[13]....
        /*00e4*/ 	.word	0x00004030


	//----- nvinfo : EIATTR_VRC_CTA_INIT_COUNT
	.align		4
.L_43:
        /*00e8*/ 	.byte	0x02, 0x4a
        /*00ea*/ 	.byte	0x80
	.zero		1


	//----- nvinfo : EIATTR_SYSCALL_OFFSETS
	.align		4
        /*00ec*/ 	.byte	0x04, 0x46
        /*00ee*/ 	.short	(.L_45 - .L_44)


	//   ....[0]....
.L_44:
        /*00f0*/ 	.word	0x00005bf0


	//   ....[1]....
        /*00f4*/ 	.word	0x00005ce0


	//   ....[2]....
        /*00f8*/ 	.word	0x000064b0


	//   ....[3]....
        /*00fc*/ 	.word	0x00007130


	//   ....[4]....
        /*0100*/ 	.word	0x00007d90


	//   ....[5]....
        /*0104*/ 	.word	0x000089f0


	//----- nvinfo : EIATTR_MBARRIER_INSTR_OFFSETS
	.align		4
.L_45:
        /*0108*/ 	.byte	0x04, 0x39
        /*010a*/ 	.short	(.L_47 - .L_46)


	//   ....[0]....
.L_46:
        /*010c*/ 	.word	0x00000610
        /*0110*/ 	.word	0x000000ff
        /*0114*/ 	.word	0x00000000
        /*0118*/ 	.short	0x0100
        /*011a*/ 	.byte	0x04
	.zero		1


	//   ....[1]....
        /*011c*/ 	.word	0x00000620
        /*0120*/ 	.word	0x000000ff
        /*0124*/ 	.word	0x00000030
        /*0128*/ 	.short	0x0100
        /*012a*/ 	.byte	0x04
	.zero		1


	//   ....[2]....
        /*012c*/ 	.word	0x00000630
        /*0130*/ 	.word	0x000000ff
        /*0134*/ 	.word	0x00000008
        /*0138*/ 	.short	0x0100
        /*013a*/ 	.byte	0x04
	.zero		1


	//   ....[3]....
        /*013c*/ 	.word	0x00000640
        /*0140*/ 	.word	0x000000ff
        /*0144*/ 	.word	0x00000038
        /*0148*/ 	.short	0x0100
        /*014a*/ 	.byte	0x04
	.zero		1


	//   ....[4]....
        /*014c*/ 	.word	0x00000650
        /*0150*/ 	.word	0x000000ff
        /*0154*/ 	.word	0x00000010
        /*0158*/ 	.short	0x0100
        /*015a*/ 	.byte	0x04
	.zero		1


	//   ....[5]....
        /*015c*/ 	.word	0x00000660
        /*0160*/ 	.word	0x000000ff
        /*0164*/ 	.word	0x00000040
        /*0168*/ 	.short	0x0100
        /*016a*/ 	.byte	0x04
	.zero		1


	//   ....[6]....
        /*016c*/ 	.word	0x00000670
        /*0170*/ 	.word	0x000000ff
        /*0174*/ 	.word	0x00000018
        /*0178*/ 	.short	0x0100
        /*017a*/ 	.byte	0x04
	.zero		1


	//   ....[7]....
        /*017c*/ 	.word	0x00000680
        /*0180*/ 	.word	0x000000ff
        /*0184*/ 	.word	0x00000048
        /*0188*/ 	.short	0x0100
        /*018a*/ 	.byte	0x04
	.zero		1


	//   ....[8]....
        /*018c*/ 	.word	0x00000690
        /*0190*/ 	.word	0x000000ff
        /*0194*/ 	.word	0x00000020
        /*0198*/ 	.short	0x0100
        /*019a*/ 	.byte	0x04
	.zero		1


	//   ....[9]....
        /*019c*/ 	.word	0x000006a0
        /*01a0*/ 	.word	0x000000ff
        /*01a4*/ 	.word	0x00000050
        /*01a8*/ 	.short	0x0100
        /*01aa*/ 	.byte	0x04
	.zero		1


	//   ....[10]....
        /*01ac*/ 	.word	0x000006b0
        /*01b0*/ 	.word	0x000000ff
        /*01b4*/ 	.word	0x00000028
        /*01b8*/ 	.short	0x0100
        /*01ba*/ 	.byte	0x04
	.zero		1


	//   ....[11]....
        /*01bc*/ 	.word	0x000006c0
        /*01c0*/ 	.word	0x000000ff
        /*01c4*/ 	.word	0x00000058
        /*01c8*/ 	.short	0x0100
        /*01ca*/ 	.byte	0x04
	.zero		1


	//   ....[12]....
        /*01cc*/ 	.word	0x000007f0
        /*01d0*/ 	.word	0x000000ff
        /*01d4*/ 	.word	0x00000060
        /*01d8*/ 	.short	0x0100
        /*01da*/ 	.byte	0x04
	.zero		1


	//   ....[13]....
        /*01dc*/ 	.word	0x00000800
        /*01e0*/ 	.word	0x000000ff
        /*01e4*/ 	.word	0x00000080
        /*01e8*/ 	.short	0x0100
        /*01ea*/ 	.byte	0x04
	.zero		1


	//   ....[14]....
        /*01ec*/ 	.word	0x00000810
        /*01f0*/ 	.word	0x000000ff
        /*01f4*/ 	.word	0x00000068
        /*01f8*/ 	.short	0x0100
        /*01fa*/ 	.byte	0x04
	.zero		1


	//   ....[15]....
        /*01fc*/ 	.word	0x00000820
        /*0200*/ 	.word	0x000000ff
        /*0204*/ 	.word	0x00000088
        /*0208*/ 	.short	0x0100
        /*020a*/ 	.byte	0x04
	.zero		1


	//   ....[16]....
        /*020c*/ 	.word	0x00000830
        /*0210*/ 	.word	0x000000ff
        /*0214*/ 	.word	0x00000070
        /*0218*/ 	.short	0x0100
        /*021a*/ 	.byte	0x04
	.zero		1


	//   ....[17]....
        /*021c*/ 	.word	0x00000840
        /*0220*/ 	.word	0x000000ff
        /*0224*/ 	.word	0x00000090
        /*0228*/ 	.short	0x0100
        /*022a*/ 	.byte	0x04
	.zero		1


	//   ....[18]....
        /*022c*/ 	.word	0x00000850
        /*0230*/ 	.word	0x000000ff
        /*0234*/ 	.word	0x00000078
        /*0238*/ 	.short	0x0100
        /*023a*/ 	.byte	0x04
	.zero		1


	//   ....[19]....
        /*023c*/ 	.word	0x00000860
        /*0240*/ 	.word	0x000000ff
        /*0244*/ 	.word	0x00000098
        /*0248*/ 	.short	0x0100
        /*024a*/ 	.byte	0x04
	.zero		1


	//   ....[20]....
        /*024c*/ 	.word	0x00000950
        /*0250*/ 	.word	0x000000ff
        /*0254*/ 	.word	0x000000a0
        /*0258*/ 	.short	0x0100
        /*025a*/ 	.byte	0x06
	.zero		1


	//   ....[21]....
        /*025c*/ 	.word	0x00000960
        /*0260*/ 	.word	0x000000ff
        /*0264*/ 	.word	0x000000a8
        /*0268*/ 	.short	0x0100
        /*026a*/ 	.byte	0x06
	.zero		1


	//   ....[22]....
        /*026c*/ 	.word	0x00000aa0
        /*0270*/ 	.word	0x000000ff
        /*0274*/ 	.word	0x000000b0
        /*0278*/ 	.short	0x0100
        /*027a*/ 	.byte	0x06
	.zero		1


	//   ....[23]....
        /*027c*/ 	.word	0x00000ab0
        /*0280*/ 	.word	0x000000ff
        /*0284*/ 	.word	0x000000c0
        /*0288*/ 	.short	0x0100
        /*028a*/ 	.byte	0x06
	.zero		1


	//   ....[24]....
        /*028c*/ 	.word	0x00000ac0
        /*0290*/ 	.word	0x000000ff
        /*0294*/ 	.word	0x000000b8
        /*0298*/ 	.short	0x0100
        /*029a*/ 	.byte	0x06
	.zero		1


	//   ....[25]....
        /*029c*/ 	.word	0x00000ad0
        /*02a0*/ 	.word	0x000000ff
        /*02a4*/ 	.word	0x000000c8
        /*02a8*/ 	.short	0x0100
        /*02aa*/ 	.byte	0x06
	.zero		1


	//   ....[26]....
        /*02ac*/ 	.word	0x00000c00
        /*02b0*/ 	.word	0x000000ff
        /*02b4*/ 	.word	0x000000d0
        /*02b8*/ 	.short	0x0100
        /*02ba*/ 	.byte	0x04
	.zero		1


	//   ....[27]....
        /*02bc*/ 	.word	0x00000c10
        /*02c0*/ 	.word	0x000000ff
        /*02c4*/ 	.word	0x000000f0
        /*02c8*/ 	.short	0x0100
        /*02ca*/ 	.byte	0x04
	.zero		1


	//   ....[28]....
        /*02cc*/ 	.word	0x00000c20
        /*02d0*/ 	.word	0x000000ff
        /*02d4*/ 	.word	0x000000d8
        /*02d8*/ 	.short	0x0100
        /*02da*/ 	.byte	0x04
	.zero		1


	//   ....[29]....
        /*02dc*/ 	.word	0x00000c30
        /*02e0*/ 	.word	0x000000ff
        /*02e4*/ 	.word	0x000000f8
        /*02e8*/ 	.short	0x0100
        /*02ea*/ 	.byte	0x04
	.zero		1


	//   ....[30]....
        /*02ec*/ 	.word	0x00000c40
        /*02f0*/ 	.word	0x000000ff
        /*02f4*/ 	.word	0x000000e0
        /*02f8*/ 	.short	0x0100
        /*02fa*/ 	.byte	0x04
	.zero		1


	//   ....[31]....
        /*02fc*/ 	.word	0x00000c50
        /*0300*/ 	.word	0x000000ff
        /*0304*/ 	.word	0x00000100
        /*0308*/ 	.short	0x0100
        /*030a*/ 	.byte	0x04
	.zero		1


	//   ....[32]....
        /*030c*/ 	.word	0x00000c60
        /*0310*/ 	.word	0x000000ff
        /*0314*/ 	.word	0x000000e8
        /*0318*/ 	.short	0x0100
        /*031a*/ 	.byte	0x04
	.zero		1


	//   ....[33]....
        /*031c*/ 	.word	0x00000c70
        /*0320*/ 	.word	0x000000ff
        /*0324*/ 	.word	0x00000108
        /*0328*/ 	.short	0x0100
        /*032a*/ 	.byte	0x04
	.zero		1


	//   ....[34]....
        /*032c*/ 	.word	0x00000d60
        /*0330*/ 	.word	0x000000ff
        /*0334*/ 	.word	0x00000110
        /*0338*/ 	.short	0x0100
        /*033a*/ 	.byte	0x04
	.zero		1


	//   ....[35]....
        /*033c*/ 	.word	0x00000d70
        /*0340*/ 	.word	0x000000ff
        /*0344*/ 	.word	0x00000120
        /*0348*/ 	.short	0x0100
        /*034a*/ 	.byte	0x04
	.zero		1


	//   ....[36]....
        /*034c*/ 	.word	0x00000d80
        /*0350*/ 	.word	0x000000ff
        /*0354*/ 	.word	0x00000118
        /*0358*/ 	.short	0x0100
        /*035a*/ 	.byte	0x04
	.zero		1


	//   ....[37]....
        /*035c*/ 	.word	0x00000d90
        /*0360*/ 	.word	0x000000ff
        /*0364*/ 	.word	0x00000128
        /*0368*/ 	.short	0x0100
        /*036a*/ 	.byte	0x04
	.zero		1


	//   ....[38]....
        /*036c*/ 	.word	0x00001a20
        /*0370*/ 	.word	0x00000003
        /*0374*/ 	.word	0x00000120
        /*0378*/ 	.short	0x010a
        /*037a*/ 	.byte	0xff
	.zero		1


	//   ....[39]....
        /*037c*/ 	.word	0x00001a50
        /*0380*/ 	.word	0x00000003
        /*0384*/ 	.word	0x00000110
        /*0388*/ 	.short	0x0101
        /*038a*/ 	.byte	0xff
	.zero		1


	//   ....[40]....
        /*038c*/ 	.word	0x00001b20
        /*0390*/ 	.word	0x000000ff
        /*0394*/ 	.word	0x00000030
        /*0398*/ 	.short	0x010a
        /*039a*/ 	.byte	0x04
	.zero		1


	//   ....[41]....
        /*039c*/ 	.word	0x00001ba0
        /*03a0*/ 	.word	0x000000ff
        /*03a4*/ 	.word	0x00000030
        /*03a8*/ 	.short	0x010a
        /*03aa*/ 	.byte	0x21
	.zero		1


	//   ....[42]....
        /*03ac*/ 	.word	0x00001d40
        /*03b0*/ 	.word	0x000000ff
        /*03b4*/ 	.word	0x00000030
        /*03b8*/ 	.short	0x010a
        /*03ba*/ 	.byte	0x08
	.zero		1


	//   ....[43]....
        /*03bc*/ 	.word	0x00001e50
        /*03c0*/ 	.word	0x000000ff
        /*03c4*/ 	.word	0x000000a8
        /*03c8*/ 	.short	0x0101
        /*03ca*/ 	.byte	0x06
	.zero		1


	//   ....[44]....
        /*03cc*/ 	.word	0x00001e70
        /*03d0*/ 	.word	0x000000ff
        /*03d4*/ 	.word	0x00000030
        /*03d8*/ 	.short	0x010a
        /*03da*/ 	.byte	0x04
	.zero		1


	//   ....[45]....
        /*03dc*/ 	.word	0x00001ef0
        /*03e0*/ 	.word	0x000000ff
        /*03e4*/ 	.word	0x00000030
        /*03e8*/ 	.short	0x010a
        /*03ea*/ 	.byte	0x11
	.zero		1


	//   ....[46]....
        /*03ec*/ 	.word	0x00002090
        /*03f0*/ 	.word	0x000000ff
        /*03f4*/ 	.word	0x00000030
        /*03f8*/ 	.short	0x010a
        /*03fa*/ 	.byte	0x07
	.zero		1


	//   ....[47]....
        /*03fc*/ 	.word	0x000021d0
        /*0400*/ 	.word	0x00000003
        /*0404*/ 	.word	0x000000b0
        /*0408*/ 	.short	0x010a
        /*040a*/ 	.byte	0xff
	.zero		1


	//   ....[48]....
        /*040c*/ 	.word	0x00002320
        /*0410*/ 	.word	0x00000000
        /*0414*/ 	.word	0x00000000
        /*0418*/ 	.short	0x0101
        /*041a*/ 	.byte	0xff
	.zero		1


	//   ....[49]....
        /*041c*/ 	.word	0x000028d0
        /*0420*/ 	.word	0x000000ff
        /*0424*/ 	.word	0x00000000
        /*0428*/ 	.short	0x010a
        /*042a*/ 	.byte	0x04
	.zero		1


	//   ....[50]....
        /*042c*/ 	.word	0x00002960
        /*0430*/ 	.word	0x000000ff
        /*0434*/ 	.word	0x00000000
        /*0438*/ 	.short	0x010a
        /*043a*/ 	.byte	0x05
	.zero		1


	//   ....[51]....
        /*043c*/ 	.word	0x000029f0
        /*0440*/ 	.word	0x000000ff
        /*0444*/ 	.word	0x00000000
        /*0448*/ 	.short	0x010a
        /*044a*/ 	.byte	0x05
	.zero		1


	//   ....[52]....
        /*044c*/ 	.word	0x00002a80
        /*0450*/ 	.word	0x000000ff
        /*0454*/ 	.word	0x00000000
        /*0458*/ 	.short	0x010a
        /*045a*/ 	.byte	0x05
	.zero		1


	//   ....[53]....
        /*045c*/ 	.word	0x00002b10
        /*0460*/ 	.word	0x000000ff
        /*0464*/ 	.word	0x00000000
        /*0468*/ 	.short	0x010a
        /*046a*/ 	.byte	0x05
	.zero		1


	//   ....[54]....
        /*046c*/ 	.word	0x00002bb0
        /*0470*/ 	.word	0x00000000
        /*0474*/ 	.word	0x00000000
        /*0478*/ 	.short	0x010a
        /*047a*/ 	.byte	0xff
	.zero		1


	//   ....[55]....
        /*047c*/ 	.word	0x00002cd0
        /*0480*/ 	.word	0x00000002
        /*0484*/ 	.word	0x00000110
        /*0488*/ 	.short	0x010a
        /*048a*/ 	.byte	0xff
	.zero		1


	//   ....[56]....
        /*048c*/ 	.word	0x00002d30
        /*0490*/ 	.word	0x00000004
        /*0494*/ 	.word	0x00000000
        /*0498*/ 	.short	0x0101
        /*049a*/ 	.byte	0xff
	.zero		1


	//   ....[57]....
        /*049c*/ 	.word	0x00002d50
        /*04a0*/ 	.word	0x000000ff
        /*04a4*/ 	.word	0x000000c0
        /*04a8*/ 	.short	0x010a
        /*04aa*/ 	.byte	0x04
	.zero		1


	//   ....[58]....
        /*04ac*/ 	.word	0x00002e70
        /*04b0*/ 	.word	0x00000002
        /*04b4*/ 	.word	0x000000b0
        /*04b8*/ 	.short	0x010a
        /*04ba*/ 	.byte	0xff
	.zero		1


	//   ....[59]....
        /*04bc*/ 	.word	0x00002f80
        /*04c0*/ 	.word	0x00000002
        /*04c4*/ 	.word	0x00000000
        /*04c8*/ 	.short	0x0101
        /*04ca*/ 	.byte	0xff
	.zero		1


	//   ....[60]....
        /*04cc*/ 	.word	0x00003010
        /*04d0*/ 	.word	0x000000ff
        /*04d4*/ 	.word	0x000000c0
        /*04d8*/ 	.short	0x0106
        /*04da*/ 	.byte	0x04
	.zero		1


	//   ....[61]....
        /*04dc*/ 	.word	0x00003030
        /*04e0*/ 	.word	0x000000ff
        /*04e4*/ 	.word	0x000000c0
        /*04e8*/ 	.short	0x010a
        /*04ea*/ 	.byte	0x04
	.zero		1


	//   ....[62]....
        /*04ec*/ 	.word	0x000030c0
        /*04f0*/ 	.word	0x000000ff
        /*04f4*/ 	.word	0x000000c0
        /*04f8*/ 	.short	0x0106
        /*04fa*/ 	.byte	0x07
	.zero		1


	//   ....[63]....
        /*04fc*/ 	.word	0x00003100
        /*0500*/ 	.word	0x00000000
        /*0504*/ 	.word	0x000000c0
        /*0508*/ 	.short	0x010a
        /*050a*/ 	.byte	0xff
	.zero		1


	//   ....[64]....
        /*050c*/ 	.word	0x00003650
        /*0510*/ 	.word	0x00000000
        /*0514*/ 	.word	0x000000b0
        /*0518*/ 	.short	0x010a
        /*051a*/ 	.byte	0xff
	.zero		1


	//   ....[65]....
        /*051c*/ 	.word	0x00003760
        /*0520*/ 	.word	0x00000003
        /*0524*/ 	.word	0x00000000
        /*0528*/ 	.short	0x0101
        /*052a*/ 	.byte	0xff
	.zero		1


	//   ....[66]....
        /*052c*/ 	.word	0x00003770
        /*0530*/ 	.word	0x000000ff
        /*0534*/ 	.word	0x00000000
        /*0538*/ 	.short	0x010a
        /*053a*/ 	.byte	0x04
	.zero		1


	//   ....[67]....
        /*053c*/ 	.word	0x00003790
        /*0540*/ 	.word	0x000000ff
        /*0544*/ 	.word	0x000000f0
        /*0548*/ 	.short	0x010a
        /*054a*/ 	.byte	0x1e
	.zero		1


	//   ....[68]....
        /*054c*/ 	.word	0x00003860
        /*0550*/ 	.word	0x000000ff
        /*0554*/ 	.word	0x00000000
        /*0558*/ 	.short	0x010a
        /*055a*/ 	.byte	0x05
	.zero		1


	//   ....[69]....
        /*055c*/ 	.word	0x000039a0
        /*0560*/ 	.word	0x000000ff
        /*0564*/ 	.word	0x00000000
        /*0568*/ 	.short	0x010a
        /*056a*/ 	.byte	0x04
	.zero		1


	//   ....[70]....
        /*056c*/ 	.word	0x00003c30
        /*0570*/ 	.word	0x000000ff
        /*0574*/ 	.word	0x00000000
        /*0578*/ 	.short	0x010a
        /*057a*/ 	.byte	0x04
	.zero		1


	//   ....[71]....
        /*057c*/ 	.word	0x00003cc0
        /*0580*/ 	.word	0x000000ff
        /*0584*/ 	.word	0x00000000
        /*0588*/ 	.short	0x010a
        /*058a*/ 	.byte	0x05
	.zero		1


	//   ....[72]....
        /*058c*/ 	.word	0x00003d50
        /*0590*/ 	.word	0x000000ff
        /*0594*/ 	.word	0x00000000
        /*0598*/ 	.short	0x010a
        /*059a*/ 	.byte	0x05
	.zero		1


	//   ....[73]....
        /*059c*/ 	.word	0x00003de0
        /*05a0*/ 	.word	0x000000ff
        /*05a4*/ 	.word	0x00000000
        /*05a8*/ 	.short	0x010a
        /*05aa*/ 	.byte	0x04
	.zero		1


	//   ....[74]....
        /*05ac*/ 	.word	0x000042b0
        /*05b0*/ 	.word	0x0000000c
        /*05b4*/ 	.word	0x000000b0
        /*05b8*/ 	.short	0x010a
        /*05ba*/ 	.byte	0xff
	.zero		1


	//   ....[75]....
        /*05bc*/ 	.word	0x00004420
        /*05c0*/ 	.word	0x00000000
        /*05c4*/ 	.word	0x00000000
        /*05c8*/ 	.short	0x0101
        /*05ca*/ 	.byte	0xff
	.zero		1


	//   ....[76]....
        /*05cc*/ 	.word	0x000048b0
        /*05d0*/ 	.word	0x000000ff
        /*05d4*/ 	.word	0x000000a8
        /*05d8*/ 	.short	0x010a
        /*05da*/ 	.byte	0x15
	.zero		1


	//   ....[77]....
        /*05dc*/ 	.word	0x00004a30
        /*05e0*/ 	.word	0x000000ff
        /*05e4*/ 	.word	0x00000080
        /*05e8*/ 	.short	0x010a
        /*05ea*/ 	.byte	0x15
	.zero		1


	//   ....[78]....
        /*05ec*/ 	.word	0x00004bb0
        /*05f0*/ 	.word	0x000000ff
        /*05f4*/ 	.word	0x00000060
        /*05f8*/ 	.short	0x010b
        /*05fa*/ 	.byte	0x15
	.zero		1


	//   ....[79]....
        /*05fc*/ 	.word	0x00004bc0
        /*0600*/ 	.word	0x000000ff
        /*0604*/ 	.word	0x00000000
        /*0608*/ 	.short	0x0101
        /*060a*/ 	.byte	0x06
	.zero		1


	//   ....[80]....
        /*060c*/ 	.word	0x00004bd0
        /*0610*/ 	.word	0x000000ff
        /*0614*/ 	.word	0x00000088
        /*0618*/ 	.short	0x010a
        /*061a*/ 	.byte	0x15
	.zero		1


	//   ....[81]....
        /*061c*/ 	.word	0x00004d30
        /*0620*/ 	.word	0x000000ff
        /*0624*/ 	.word	0x00000068
        /*0628*/ 	.short	0x010b
        /*062a*/ 	.byte	0x15
	.zero		1


	//   ....[82]....
        /*062c*/ 	.word	0x00004d40
        /*0630*/ 	.word	0x000000ff
        /*0634*/ 	.word	0x00000000
        /*0638*/ 	.short	0x0101
        /*063a*/ 	.byte	0x06
	.zero		1


	//   ....[83]....
        /*063c*/ 	.word	0x00004d50
        /*0640*/ 	.word	0x000000ff
        /*0644*/ 	.word	0x00000090
        /*0648*/ 	.short	0x010a
        /*064a*/ 	.byte	0x15
	.zero		1


	//   ....[84]....
        /*064c*/ 	.word	0x00004ea0
        /*0650*/ 	.word	0x000000ff
        /*0654*/ 	.word	0x00000070
        /*0658*/ 	.short	0x010b
        /*065a*/ 	.byte	0x15
	.zero		1


	//   ....[85]....
        /*065c*/ 	.word	0x00004eb0
        /*0660*/ 	.word	0x000000ff
        /*0664*/ 	.word	0x00000000
        /*0668*/ 	.short	0x0101
        /*066a*/ 	.byte	0x06
	.zero		1


	//   ....[86]....
        /*066c*/ 	.word	0x00004ec0
        /*0670*/ 	.word	0x000000ff
        /*0674*/ 	.word	0x00000098
        /*0678*/ 	.short	0x010a
        /*067a*/ 	.byte	0x15
	.zero		1


	//   ....[87]....
        /*067c*/ 	.word	0x000050b0
        /*0680*/ 	.word	0x000000ff
        /*0684*/ 	.word	0x00000078
        /*0688*/ 	.short	0x010b
        /*068a*/ 	.byte	0x15
	.zero		1


	//   ....[88]....
        /*068c*/ 	.word	0x000050c0
        /*0690*/ 	.word	0x000000ff
        /*0694*/ 	.word	0x00000000
        /*0698*/ 	.short	0x0101
        /*069a*/ 	.byte	0x25
	.zero		1


	//   ....[89]....
        /*069c*/ 	.word	0x000050f0
        /*06a0*/ 	.word	0x000000ff
        /*06a4*/ 	.word	0x00000080
        /*06a8*/ 	.short	0x010a
        /*06aa*/ 	.byte	0x15
	.zero		1


	//   ....[90]....
        /*06ac*/ 	.word	0x00005110
        /*06b0*/ 	.word	0x000000ff
        /*06b4*/ 	.word	0x00000088
        /*06b8*/ 	.short	0x010a
        /*06ba*/ 	.byte	0x15
	.zero		1


	//   ....[91]....
        /*06bc*/ 	.word	0x00005130
        /*06c0*/ 	.word	0x000000ff
        /*06c4*/ 	.word	0x00000090
        /*06c8*/ 	.short	0x010a
        /*06ca*/ 	.byte	0x15
	.zero		1


	//   ....[92]....
        /*06cc*/ 	.word	0x00005170
        /*06d0*/ 	.word	0x00000000
        /*06d4*/ 	.word	0x00000098
        /*06d8*/ 	.short	0x010a
        /*06da*/ 	.byte	0xff
	.zero		1


	//   ....[93]....
        /*06dc*/ 	.word	0x00005480
        /*06e0*/ 	.word	0x00000003
        /*06e4*/ 	.word	0x000000b0
        /*06e8*/ 	.short	0x010a
        /*06ea*/ 	.byte	0xff
	.zero		1


	//   ....[94]....
        /*06ec*/ 	.word	0x00005600
        /*06f0*/ 	.word	0x00000000
        /*06f4*/ 	.word	0x00000000
        /*06f8*/ 	.short	0x0101
        /*06fa*/ 	.byte	0xff
	.zero		1


	//   ....[95]....
        /*06fc*/ 	.word	0x00006170
        /*0700*/ 	.word	0x000000ff
        /*0704*/ 	.word	0x00000060
        /*0708*/ 	.short	0x010a
        /*070a*/ 	.byte	0x2c
	.zero		1


	//   ....[96]....
        /*070c*/ 	.word	0x000061b0
        /*0710*/ 	.word	0x00000063
        /*0714*/ 	.word	0x000000d0
        /*0718*/ 	.short	0x010a
        /*071a*/ 	.byte	0xff
	.zero		1


	//   ....[97]....
        /*071c*/ 	.word	0x000062a0
        /*0720*/ 	.word	0x000000ff
        /*0724*/ 	.word	0x00000060
        /*0728*/ 	.short	0x010a
        /*072a*/ 	.byte	0x2c
	.zero		1


	//   ....[98]....
        /*072c*/ 	.word	0x00006390
        /*0730*/ 	.word	0x00000063
        /*0734*/ 	.word	0x000000d0
        /*0738*/ 	.short	0x010a
        /*073a*/ 	.byte	0xff
	.zero		1


	//   ....[99]....
        /*073c*/ 	.word	0x00006e60
        /*0740*/ 	.word	0x00000000
        /*0744*/ 	.word	0x00000000
        /*0748*/ 	.short	0x0101
        /*074a*/ 	.byte	0xff
	.zero		1


	//   ....[100]....
        /*074c*/ 	.word	0x00006e70
        /*0750*/ 	.word	0x00000003
        /*0754*/ 	.word	0x00000060
        /*0758*/ 	.short	0x010a
        /*075a*/ 	.byte	0xff
	.zero		1


	//   ....[101]....
        /*075c*/ 	.word	0x00006f50
        /*0760*/ 	.word	0x00000003
        /*0764*/ 	.word	0x00000060
        /*0768*/ 	.short	0x010a
        /*076a*/ 	.byte	0xff
	.zero		1


	//   ....[102]....
        /*076c*/ 	.word	0x00007ac0
        /*0770*/ 	.word	0x0000003d
        /*0774*/ 	.word	0x00000000
        /*0778*/ 	.short	0x0101
        /*077a*/ 	.byte	0xff
	.zero		1


	//   ....[103]....
        /*077c*/ 	.word	0x00007ae0
        /*0780*/ 	.word	0x0000003e
        /*0784*/ 	.word	0x00000060
        /*0788*/ 	.short	0x010a
        /*078a*/ 	.byte	0xff
	.zero		1


	//   ....[104]....
        /*078c*/ 	.word	0x00007bb0
        /*0790*/ 	.word	0x0000003e
        /*0794*/ 	.word	0x00000060
        /*0798*/ 	.short	0x010a
        /*079a*/ 	.byte	0xff
	.zero		1


	//   ....[105]....
        /*079c*/ 	.word	0x00008720
        /*07a0*/ 	.word	0x0000003d
        /*07a4*/ 	.word	0x00000000
        /*07a8*/ 	.short	0x0101
        /*07aa*/ 	.byte	0xff
	.zero		1


	//   ....[106]....
        /*07ac*/ 	.word	0x00008740
        /*07b0*/ 	.word	0x0000003e
        /*07b4*/ 	.word	0x00000060
        /*07b8*/ 	.short	0x010a
        /*07ba*/ 	.byte	0xff
	.zero		1


	//   ....[107]....
        /*07bc*/ 	.word	0x00008810
        /*07c0*/ 	.word	0x0000003e
        /*07c4*/ 	.word	0x00000060
        /*07c8*/ 	.short	0x010a
        /*07ca*/ 	.byte	0xff
	.zero		1


	//   ....[108]....
        /*07cc*/ 	.word	0x00008b70
        /*07d0*/ 	.word	0x000000ff
        /*07d4*/ 	.word	0x00000000
        /*07d8*/ 	.short	0x0101
        /*07da*/ 	.byte	0x04
	.zero		1


	//   ....[109]....
        /*07dc*/ 	.word	0x000093e0
        /*07e0*/ 	.word	0x00000002
        /*07e4*/ 	.word	0x00000000
        /*07e8*/ 	.short	0x0101
        /*07ea*/ 	.byte	0xff
	.zero		1


	//   ....[110]....
        /*07ec*/ 	.word	0x00009670
        /*07f0*/ 	.word	0x000000ff
        /*07f4*/ 	.word	0x00000000
        /*07f8*/ 	.short	0x0101
        /*07fa*/ 	.byte	0x04
	.zero		1


	//   ....[111]....
        /*07fc*/ 	.word	0x00009690
        /*0800*/ 	.word	0x00000003
        /*0804*/ 	.word	0x00000120
        /*0808*/ 	.short	0x010a
        /*080a*/ 	.byte	0xff
	.zero		1


	//   ....[112]....
        /*080c*/ 	.word	0x000096f0
        /*0810*/ 	.word	0x00000000
        /*0814*/ 	.word	0x00000030
        /*0818*/ 	.short	0x010a
        /*081a*/ 	.byte	0xff
	.zero		1


	//   ....[113]....
        /*081c*/ 	.word	0x00009750
        /*0820*/ 	.word	0x00000000
        /*0824*/ 	.word	0x00000030
        /*0828*/ 	.short	0x010a
        /*082a*/ 	.byte	0xff
	.zero		1


	//   ....[114]....
        /*082c*/ 	.word	0x000097a0
        /*0830*/ 	.word	0x00000003
        /*0834*/ 	.word	0x000000b0
        /*0838*/ 	.short	0x010a
        /*083a*/ 	.byte	0xff
	.zero		1


	//   ....[115]....
        /*083c*/ 	.word	0x00009800
        /*0840*/ 	.word	0x00000000
        /*0844*/ 	.word	0x00000000
        /*0848*/ 	.short	0x010a
        /*084a*/ 	.byte	0xff
	.zero		1


	//   ....[116]....
        /*084c*/ 	.word	0x00009860
        /*0850*/ 	.word	0x00000000
        /*0854*/ 	.word	0x00000000
        /*0858*/ 	.short	0x010a
        /*085a*/ 	.byte	0xff
	.zero		1


	//   ....[117]....
        /*085c*/ 	.word	0x000098c0
        /*0860*/ 	.word	0x00000000
        /*0864*/ 	.word	0x00000000
        /*0868*/ 	.short	0x010a
        /*086a*/ 	.byte	0xff
	.zero		1


	//   ....[118]....
        /*086c*/ 	.word	0x00009920
        /*0870*/ 	.word	0x00000000
        /*0874*/ 	.word	0x00000000
        /*0878*/ 	.short	0x010a
        /*087a*/ 	.byte	0xff
	.zero		1


	//   ....[119]....
        /*087c*/ 	.word	0x00009980
        /*0880*/ 	.word	0x00000000
        /*0884*/ 	.word	0x00000000
        /*0888*/ 	.short	0x010a
        /*088a*/ 	.byte	0xff
	.zero		1


	//   ....[120]....
        /*088c*/ 	.word	0x000099d0
        /*0890*/ 	.word	0x00000002
        /*0894*/ 	.word	0x00000110
        /*0898*/ 	.short	0x010a
        /*089a*/ 	.byte	0xff
	.zero		1


	//   ....[121]....
        /*089c*/ 	.word	0x00009a30
        /*08a0*/ 	.word	0x00000002
        /*08a4*/ 	.word	0x000000c0
        /*08a8*/ 	.short	0x010a
        /*08aa*/ 	.byte	0xff
	.zero		1


	//   ....[122]....
        /*08ac*/ 	.word	0x00009a80
        /*08b0*/ 	.word	0x00000002
        /*08b4*/ 	.word	0x000000b0
        /*08b8*/ 	.short	0x010a
        /*08ba*/ 	.byte	0xff
	.zero		1


	//   ....[123]....
        /*08bc*/ 	.word	0x00009ae0
        /*08c0*/ 	.word	0x00000000
        /*08c4*/ 	.word	0x000000c0
        /*08c8*/ 	.short	0x010a
        /*08ca*/ 	.byte	0xff
	.zero		1


	//   ....[124]....
        /*08cc*/ 	.word	0x00009b30
        /*08d0*/ 	.word	0x00000000
        /*08d4*/ 	.word	0x000000b0
        /*08d8*/ 	.short	0x010a
        /*08da*/ 	.byte	0xff
	.zero		1


	//   ....[125]....
        /*08dc*/ 	.word	0x00009b90
        /*08e0*/ 	.word	0x00000003
        /*08e4*/ 	.word	0x000000f0
        /*08e8*/ 	.short	0x010a
        /*08ea*/ 	.byte	0xff
	.zero		1


	//   ....[126]....
        /*08ec*/ 	.word	0x00009bf0
        /*08f0*/ 	.word	0x00000000
        /*08f4*/ 	.word	0x00000000
        /*08f8*/ 	.short	0x010a
        /*08fa*/ 	.byte	0xff
	.zero		1


	//   ....[127]....
        /*08fc*/ 	.word	0x00009c50
        /*0900*/ 	.word	0x00000000
        /*0904*/ 	.word	0x00000000
        /*0908*/ 	.short	0x010a
        /*090a*/ 	.byte	0xff
	.zero		1


	//   ....[128]....
        /*090c*/ 	.word	0x00009cb0
        /*0910*/ 	.word	0x00000000
        /*0914*/ 	.word	0x00000000
        /*0918*/ 	.short	0x010a
        /*091a*/ 	.byte	0xff
	.zero		1


	//   ....[129]....
        /*091c*/ 	.word	0x00009d10
        /*0920*/ 	.word	0x00000000
        /*0924*/ 	.word	0x00000000
        /*0928*/ 	.short	0x010a
        /*092a*/ 	.byte	0xff
	.zero		1


	//   ....[130]....
        /*092c*/ 	.word	0x00009d70
        /*0930*/ 	.word	0x00000000
        /*0934*/ 	.word	0x00000000
        /*0938*/ 	.short	0x010a
        /*093a*/ 	.byte	0xff
	.zero		1


	//   ....[131]....
        /*093c*/ 	.word	0x00009dc0
        /*0940*/ 	.word	0x0000000c
        /*0944*/ 	.word	0x000000b0
        /*0948*/ 	.short	0x010a
        /*094a*/ 	.byte	0xff
	.zero		1


	//   ....[132]....
        /*094c*/ 	.word	0x00009e20
        /*0950*/ 	.word	0x00000000
        /*0954*/ 	.word	0x000000a8
        /*0958*/ 	.short	0x010a
        /*095a*/ 	.byte	0xff
	.zero		1


	//   ....[133]....
        /*095c*/ 	.word	0x00009e80
        /*0960*/ 	.word	0x00000000
        /*0964*/ 	.word	0x00000080
        /*0968*/ 	.short	0x010a
        /*096a*/ 	.byte	0xff
	.zero		1


	//   ....[134]....
        /*096c*/ 	.word	0x00009ee0
        /*0970*/ 	.word	0x00000000
        /*0974*/ 	.word	0x00000088
        /*0978*/ 	.short	0x010a
        /*097a*/ 	.byte	0xff
	.zero		1


	//   ....[135]....
        /*097c*/ 	.word	0x00009f40
        /*0980*/ 	.word	0x00000000
        /*0984*/ 	.word	0x00000090
        /*0988*/ 	.short	0x010a
        /*098a*/ 	.byte	0xff
	.zero		1


	//   ....[136]....
        /*098c*/ 	.word	0x00009fa0
        /*0990*/ 	.word	0x00000000
        /*0994*/ 	.word	0x00000098
        /*0998*/ 	.short	0x010a
        /*099a*/ 	.byte	0xff
	.zero		1


	//   ....[137]....
        /*099c*/ 	.word	0x0000a000
        /*09a0*/ 	.word	0x00000000
        /*09a4*/ 	.word	0x00000080
        /*09a8*/ 	.short	0x010a
        /*09aa*/ 	.byte	0xff
	.zero		1


	//   ....[138]....
        /*09ac*/ 	.word	0x0000a060
        /*09b0*/ 	.word	0x00000000
        /*09b4*/ 	.word	0x00000088
        /*09b8*/ 	.short	0x010a
        /*09ba*/ 	.byte	0xff
	.zero		1


	//   ....[139]....
        /*09bc*/ 	.word	0x0000a0c0
        /*09c0*/ 	.word	0x00000000
        /*09c4*/ 	.word	0x00000090
        /*09c8*/ 	.short	0x010a
        /*09ca*/ 	.byte	0xff
	.zero		1


	//   ....[140]....
        /*09cc*/ 	.word	0x0000a110
        /*09d0*/ 	.word	0x00000003
        /*09d4*/ 	.word	0x000000b0
        /*09d8*/ 	.short	0x010a
        /*09da*/ 	.byte	0xff
	.zero		1


	//   ....[141]....
        /*09dc*/ 	.word	0x0000a170
        /*09e0*/ 	.word	0x00000002
        /*09e4*/ 	.word	0x00000060
        /*09e8*/ 	.short	0x010a
        /*09ea*/ 	.byte	0xff
	.zero		1


	//   ....[142]....
        /*09ec*/ 	.word	0x0000a1c0
        /*09f0*/ 	.word	0x00000063
        /*09f4*/ 	.word	0x000000d0
        /*09f8*/ 	.short	0x010a
        /*09fa*/ 	.byte	0xff
	.zero		1


	//   ....[143]....
        /*09fc*/ 	.word	0x0000a210
        /*0a00*/ 	.word	0x00000003
        /*0a04*/ 	.word	0x00000060
        /*0a08*/ 	.short	0x010a
        /*0a0a*/ 	.byte	0xff
	.zero		1


	//   ....[144]....
        /*0a0c*/ 	.word	0x0000a260
        /*0a10*/ 	.word	0x0000003e
        /*0a14*/ 	.word	0x00000060
        /*0a18*/ 	.short	0x010a
        /*0a1a*/ 	.byte	0xff
	.zero		1


	//   ....[145]....
        /*0a1c*/ 	.word	0x0000a2b0
        /*0a20*/ 	.word	0x0000003e
        /*0a24*/ 	.word	0x00000060
        /*0a28*/ 	.short	0x010a
        /*0a2a*/ 	.byte	0xff
	.zero		1


	//----- nvinfo : EIATTR_NUM_MBARRIERS
	.align		4
.L_47:
        /*0a2c*/ 	.byte	0x03, 0x38
        /*0a2e*/ 	.short	0x0026


	//----- nvinfo : EIATTR_EXIT_INSTR_OFFSETS
	.align		4
        /*0a30*/ 	.byte	0x04, 0x1c
        /*0a32*/ 	.short	(.L_49 - .L_48)


	//   ....[0]....
.L_48:
        /*0a34*/ 	.word	0x00002be0


	//   ....[1]....
        /*0a38*/ 	.word	0x000030d0


	//   ....[2]....
        /*0a3c*/ 	.word	0x00003130


	//   ....[3]....
        /*0a40*/ 	.word	0x00004040


	//   ....[4]....
        /*0a44*/ 	.word	0x000051a0


	//   ....[5]....
        /*0a48*/ 	.word	0x000051e0


	//   ....[6]....
        /*0a4c*/ 	.word	0x00009560


	//   ....[7]....
        /*0a50*/ 	.word	0x000095e0


	//   ....[8]....
        /*0a54*/ 	.word	0x00009610


	//   ....[9]....
        /*0a58*/ 	.word	0x00009680


	//----- nvinfo : EIATTR_MAX_THREADS
	.align		4
.L_49:
        /*0a5c*/ 	.byte	0x04, 0x05
        /*0a5e*/ 	.short	(.L_51 - .L_50)
.L_50:
        /*0a60*/ 	.word	0x00000100
        /*0a64*/ 	.word	0x00000001
        /*0a68*/ 	.word	0x00000001


	//----- nvinfo : EIATTR_CRS_STACK_SIZE
	.align		4
.L_51:
        /*0a6c*/ 	.byte	0x04, 0x1e
        /*0a6e*/ 	.short	(.L_53 - .L_52)
.L_52:
        /*0a70*/ 	.word	0x00000000


	//----- nvinfo : EIATTR_CBANK_PARAM_SIZE
	.align		4
.L_53:
        /*0a74*/ 	.byte	0x03, 0x19
        /*0a76*/ 	.short	0x0800


	//----- nvinfo : EIATTR_PARAM_CBANK
	.align		4
        /*0a78*/ 	.byte	0x04, 0x0a
        /*0a7a*/ 	.short	(.L_55 - .L_54)
	.align		4
.L_54:
        /*0a7c*/ 	.word	index@(.nv.constant0._ZN7cutlass13device_kernelINS_4gemm6kernel13GemmUniversalIN4cute5tupleIJiiiiEEENS1_10collective13CollectiveMmaINS1_35MainloopSm100TmaUmmaWarpSpecializedILi6ELi2ELi4ENS5_IJNS4_1CILi1EEENSA_ILi8EEESB_EEEEENS5_IJNSA_ILi128EEESF_NSA_ILi64EEEEEENS_10bfloat16_tENS5_IJlSB_lEEESI_SJ_NS4_8TiledMMAINS4_8MMA_AtomIJNS4_20SM100_MMA_F16BF16_SSISI_SI_fLi128ELi128ELNS4_4UMMA5MajorE0ELSO_0ELNSN_7ScaleInE0ELSP_0EEEEEENS4_6LayoutINS5_IJSB_SB_SB_EEENS5_IJNSA_ILi0EEESU_SU_EEEEENS5_IJNS4_10UnderscoreESX_SX_EEEEENS4_23SM90_TMA_LOAD_MULTICASTENS4_14ComposedLayoutINS4_7SwizzleILi3ELi4ELi3EEENS4_18smem_ptr_flag_bitsILi16EEENSS_INS5_IJSC_SG_EEENS5_IJSG_SB_EEEEEEEvNS4_8identityENS4_13SM90_TMA_LOADES19_vS1A_EENS_8epilogue10collective18CollectiveEpilogueINS1D_23Sm100TmaWarpSpecializedILi4ELi2ELi32ELb1ELb0EEEJSH_NS5_IJNSS_ISF_SB_EENSS_INSA_ILi32EEESB_EEEEESI_SJ_SI_SJ_NS1D_6fusion15FusionCallbacksIS1H_NS1M_17LinearCombinationISI_fSI_fLNS_15FloatRoundStyleE2EEESH_S1L_JEEENS4_5SM1004TMEM4LOAD26SM100_TMEM_LOAD_32dp32b32xES1B_NS11_INS12_ILi2ELi4ELi3EEES15_NSS_INS5_IJSC_S1J_EEENS5_IJS1J_SB_EEEEEEENS4_39AutoVectorizingCopyWithAssumedAlignmentILi128EEENS4_14SM90_TMA_STOREES20_S22_S22_EEEvvEEEEvNT_6ParamsE)
        /*0a80*/ 	.short	0x0380
        /*0a82*/ 	.short	0x0800


	//----- nvinfo : EIATTR_SW_WAR
	.align		4
.L_55:
        /*0a84*/ 	.byte	0x04, 0x36
        /*0a86*/ 	.short	(.L_57 - .L_56)
.L_56:
        /*0a88*/ 	.word	0x00000008
.L_57:


//--------------------- .nv.callgraph             --------------------------
	.section	.nv.callgraph,"",@"SHT_CUDA_CALLGRAPH"
	.align	4
	.sectionentsize	8
	.align		4
        /*0000*/ 	.word	0x00000000
	.align		4
        /*0004*/ 	.word	0xffffffff
	.align		4
        /*0008*/ 	.word	index@(_ZN7cutlass13device_kernelINS_4gemm6kernel13GemmUniversalIN4cute5tupleIJiiiiEEENS1_10collective13CollectiveMmaINS1_35MainloopSm100TmaUmmaWarpSpecializedILi6ELi2ELi4ENS5_IJNS4_1CILi1EEENSA_ILi8EEESB_EEEEENS5_IJNSA_ILi128EEESF_NSA_ILi64EEEEEENS_10bfloat16_tENS5_IJlSB_lEEESI_SJ_NS4_8TiledMMAINS4_8MMA_AtomIJNS4_20SM100_MMA_F16BF16_SSISI_SI_fLi128ELi128ELNS4_4UMMA5MajorE0ELSO_0ELNSN_7ScaleInE0ELSP_0EEEEEENS4_6LayoutINS5_IJSB_SB_SB_EEENS5_IJNSA_ILi0EEESU_SU_EEEEENS5_IJNS4_10UnderscoreESX_SX_EEEEENS4_23SM90_TMA_LOAD_MULTICASTENS4_14ComposedLayoutINS4_7SwizzleILi3ELi4ELi3EEENS4_18smem_ptr_flag_bitsILi16EEENSS_INS5_IJSC_SG_EEENS5_IJSG_SB_EEEEEEEvNS4_8identityENS4_13SM90_TMA_LOADES19_vS1A_EENS_8epilogue10collective18CollectiveEpilogueINS1D_23Sm100TmaWarpSpecializedILi4ELi2ELi32ELb1ELb0EEEJSH_NS5_IJNSS_ISF_SB_EENSS_INSA_ILi32EEESB_EEEEESI_SJ_SI_SJ_NS1D_6fusion15FusionCallbacksIS1H_NS1M_17LinearCombinationISI_fSI_fLNS_15FloatRoundStyleE2EEESH_S1L_JEEENS4_5SM1004TMEM4LOAD26SM100_TMEM_LOAD_32dp32b32xES1B_NS11_INS12_ILi2ELi4ELi3EEES15_NSS_INS5_IJSC_S1J_EEENS5_IJS1J_SB_EEEEEEENS4_39AutoVectorizingCopyWithAssumedAlignmentILi128EEENS4_14SM90_TMA_STOREES20_S22_S22_EEEvvEEEEvNT_6ParamsE)
	.align		4
        /*000c*/ 	.word	index@(__assertfail)
	.align		4
        /*0010*/ 	.word	0x00000000
	.align		4
        /*0014*/ 	.word	0xfffffffe
	.align		4
        /*0018*/ 	.word	0x00000000
	.align		4
        /*001c*/ 	.word	0xfffffffd
	.align		4
        /*0020*/ 	.word	0x00000000
	.align		4
        /*0024*/ 	.word	0xfffffffc


//--------------------- .nv.constant4             --------------------------
	.section	.nv.constant4,"a",@progbits
	.align	8
	.align		8
.nv.constant4:
        /*0000*/ 	.dword	__assertfail
	.align		8
        /*0008*/ 	.dword	__unnamed_1
	.align		8
        /*0010*/ 	.dword	__unnamed_2
	.align		8
        /*0018*/ 	.dword	_ZN40_INTERNAL_5f3f4100_4_k_cu_d0373370_357814cuda3std3__45__cpo5beginE
	.align		8
        /*0020*/ 	.dword	_ZN40_INTERNAL_5f3f4100_4_k_cu_d0373370_357814cuda3std3__45__cpo3endE
	.align		8
        /*0028*/ 	.dword	_ZN40_INTERNAL_5f3f4100_4_k_cu_d0373370_357814cuda3std3__45__cpo6cbeginE
	.align		8
        /*0030*/ 	.dword	_ZN40_INTERNAL_5f3f4100_4_k_cu_d0373370_357814cuda3std3__45__cpo4cendE
	.align		8
        /*0038*/ 	.dword	_ZN40_INTERNAL_5f3f4100_4_k_cu_d0373370_357814cuda3std3__442_GLOBAL__N__5f3f4100_4_k_cu_d0373370_357816ignoreE
	.align		8
        /*0040*/ 	.dword	_ZN40_INTERNAL_5f3f4100_4_k_cu_d0373370_357814cuda3std3__419piecewise_constructE
	.align		8
        /*0048*/ 	.dword	_ZN40_INTERNAL_5f3f4100_4_k_cu_d0373370_357814cuda3std3__48in_placeE
	.align		8
        /*0050*/ 	.dword	_ZN40_INTERNAL_5f3f4100_4_k_cu_d0373370_357814cuda3std6ranges3__45__cpo4swapE
	.align		8
        /*0058*/ 	.dword	_ZN40_INTERNAL_5f3f4100_4_k_cu_d0373370_357814cuda3std6ranges3__45__cpo9iter_moveE
	.align		8
        /*0060*/ 	.dword	_ZN40_INTERNAL_5f3f4100_4_k_cu_d0373370_357814cute7productE
	.align		8
        /*0068*/ 	.dword	_ZN40_INTERNAL_5f3f4100_4_k_cu_d0373370_357814cute1_E
	.align		8
        /*0070*/ 	.dword	$str$25
	.align		8
        /*0078*/ 	.dword	$str$26
	.align		8
        /*0080*/ 	.dword	$str$27
	.align		8
        /*0088*/ 	.dword	$str$28


//--------------------- .text._ZN7cutlass13device_kernelINS_4gemm6kernel13GemmUniversalIN4cute5tupleIJiiiiEEENS1_10collective13CollectiveMmaINS1_35MainloopSm100TmaUmmaWarpSpecializedILi6ELi2ELi4ENS5_IJNS4_1CILi1EEENSA_ILi8EEESB_EEEEENS5_IJNSA_ILi128EEESF_NSA_ILi64EEEEEENS_10bfloat16_tENS5_IJlSB_lEEESI_SJ_NS4_8TiledMMAINS4_8MMA_AtomIJNS4_20SM100_MMA_F16BF16_SSISI_SI_fLi128ELi128ELNS4_4UMMA5MajorE0ELSO_0ELNSN_7ScaleInE0ELSP_0EEEEEENS4_6LayoutINS5_IJSB_SB_SB_EEENS5_IJNSA_ILi0EEESU_SU_EEEEENS5_IJNS4_10UnderscoreESX_SX_EEEEENS4_23SM90_TMA_LOAD_MULTICASTENS4_14ComposedLayoutINS4_7SwizzleILi3ELi4ELi3EEENS4_18smem_ptr_flag_bitsILi16EEENSS_INS5_IJSC_SG_EEENS5_IJSG_SB_EEEEEEEvNS4_8identityENS4_13SM90_TMA_LOADES19_vS1A_EENS_8epilogue10collective18CollectiveEpilogueINS1D_23Sm100TmaWarpSpecializedILi4ELi2ELi32ELb1ELb0EEEJSH_NS5_IJNSS_ISF_SB_EENSS_INSA_ILi32EEESB_EEEEESI_SJ_SI_SJ_NS1D_6fusion15FusionCallbacksIS1H_NS1M_17LinearCombinationISI_fSI_fLNS_15FloatRoundStyleE2EEESH_S1L_JEEENS4_5SM1004TMEM4LOAD26SM100_TMEM_LOAD_32dp32b32xES1B_NS11_INS12_ILi2ELi4ELi3EEES15_NSS_INS5_IJSC_S1J_EEENS5_IJS1J_SB_EEEEEEENS4_39AutoVectorizingCopyWithAssumedAlignmentILi128EEENS4_14SM90_TMA_STOREES20_S22_S22_EEEvvEEEEvNT_6ParamsE --------------------------
	.section	.text._ZN7cutlass13device_kernelINS_4gemm6kernel13GemmUniversalIN4cute5tupleIJiiiiEEENS1_10collective13CollectiveMmaINS1_35MainloopSm100TmaUmmaWarpSpecializedILi6ELi2ELi4ENS5_IJNS4_1CILi1EEENSA_ILi8EEESB_EEEEENS5_IJNSA_ILi128EEESF_NSA_ILi64EEEEEENS_10bfloat16_tENS5_IJlSB_lEEESI_SJ_NS4_8TiledMMAINS4_8MMA_AtomIJNS4_20SM100_MMA_F16BF16_SSISI_SI_fLi128ELi128ELNS4_4UMMA5MajorE0ELSO_0ELNSN_7ScaleInE0ELSP_0EEEEEENS4_6LayoutINS5_IJSB_SB_SB_EEENS5_IJNSA_ILi0EEESU_SU_EEEEENS5_IJNS4_10UnderscoreESX_SX_EEEEENS4_23SM90_TMA_LOAD_MULTICASTENS4_14ComposedLayoutINS4_7SwizzleILi3ELi4ELi3EEENS4_18smem_ptr_flag_bitsILi16EEENSS_INS5_IJSC_SG_EEENS5_IJSG_SB_EEEEEEEvNS4_8identityENS4_13SM90_TMA_LOADES19_vS1A_EENS_8epilogue10collective18CollectiveEpilogueINS1D_23Sm100TmaWarpSpecializedILi4ELi2ELi32ELb1ELb0EEEJSH_NS5_IJNSS_ISF_SB_EENSS_INSA_ILi32EEESB_EEEEESI_SJ_SI_SJ_NS1D_6fusion15FusionCallbacksIS1H_NS1M_17LinearCombinationISI_fSI_fLNS_15FloatRoundStyleE2EEESH_S1L_JEEENS4_5SM1004TMEM4LOAD26SM100_TMEM_LOAD_32dp32b32xES1B_NS11_INS12_ILi2ELi4ELi3EEES15_NSS_INS5_IJSC_S1J_EEENS5_IJS1J_SB_EEEEEEENS4_39AutoVectorizingCopyWithAssumedAlignmentILi128EEENS4_14SM90_TMA_STOREES20_S22_S22_EEEvvEEEEvNT_6ParamsE,"ax",@progbits
	.align	128
.text._ZN7cutlass13device_kernelINS_4gemm6kernel13GemmUniversalIN4cute5tupleIJiiiiEEENS1_10collective13CollectiveMmaINS1_35MainloopSm100TmaUmmaWarpSpecializedILi6ELi2ELi4ENS5_IJNS4_1CILi1EEENSA_ILi8EEESB_EEEEENS5_IJNSA_ILi128EEESF_NSA_ILi64EEEEEENS_10bfloat16_tENS5_IJlSB_lEEESI_SJ_NS4_8TiledMMAINS4_8MMA_AtomIJNS4_20SM100_MMA_F16BF16_SSISI_SI_fLi128ELi128ELNS4_4UMMA5MajorE0ELSO_0ELNSN_7ScaleInE0ELSP_0EEEEEENS4_6LayoutINS5_IJSB_SB_SB_EEENS5_IJNSA_ILi0EEESU_SU_EEEEENS5_IJNS4_10UnderscoreESX_SX_EEEEENS4_23SM90_TMA_LOAD_MULTICASTENS4_14ComposedLayoutINS4_7SwizzleILi3ELi4ELi3EEENS4_18smem_ptr_flag_bitsILi16EEENSS_INS5_IJSC_SG_EEENS5_IJSG_SB_EEEEEEEvNS4_8identityENS4_13SM90_TMA_LOADES19_vS1A_EENS_8epilogue10collective18CollectiveEpilogueINS1D_23Sm100TmaWarpSpecializedILi4ELi2ELi32ELb1ELb0EEEJSH_NS5_IJNSS_ISF_SB_EENSS_INSA_ILi32EEESB_EEEEESI_SJ_SI_SJ_NS1D_6fusion15FusionCallbacksIS1H_NS1M_17LinearCombinationISI_fSI_fLNS_15FloatRoundStyleE2EEESH_S1L_JEEENS4_5SM1004TMEM4LOAD26SM100_TMEM_LOAD_32dp32b32xES1B_NS11_INS12_ILi2ELi4ELi3EEES15_NSS_INS5_IJSC_S1J_EEENS5_IJS1J_SB_EEEEEEENS4_39AutoVectorizingCopyWithAssumedAlignmentILi128EEENS4_14SM90_TMA_STOREES20_S22_S22_EEEvvEEEEvNT_6ParamsE:
        .type           _ZN7cutlass13device_kernelINS_4gemm6kernel13GemmUniversalIN4cute5tupleIJiiiiEEENS1_10collective13CollectiveMmaINS1_35MainloopSm100TmaUmmaWarpSpecializedILi6ELi2ELi4ENS5_IJNS4_1CILi1EEENSA_ILi8EEESB_EEEEENS5_IJNSA_ILi128EEESF_NSA_ILi64EEEEEENS_10bfloat16_tENS5_IJlSB_lEEESI_SJ_NS4_8TiledMMAINS4_8MMA_AtomIJNS4_20SM100_MMA_F16BF16_SSISI_SI_fLi128ELi128ELNS4_4UMMA5MajorE0ELSO_0ELNSN_7ScaleInE0ELSP_0EEEEEENS4_6LayoutINS5_IJSB_SB_SB_EEENS5_IJNSA_ILi0EEESU_SU_EEEEENS5_IJNS4_10UnderscoreESX_SX_EEEEENS4_23SM90_TMA_LOAD_MULTICASTENS4_14ComposedLayoutINS4_7SwizzleILi3ELi4ELi3EEENS4_18smem_ptr_flag_bitsILi16EEENSS_INS5_IJSC_SG_EEENS5_IJSG_SB_EEEEEEEvNS4_8identityENS4_13SM90_TMA_LOADES19_vS1A_EENS_8epilogue10collective18CollectiveEpilogueINS1D_23Sm100TmaWarpSpecializedILi4ELi2ELi32ELb1ELb0EEEJSH_NS5_IJNSS_ISF_SB_EENSS_INSA_ILi32EEESB_EEEEESI_SJ_SI_SJ_NS1D_6fusion15FusionCallbacksIS1H_NS1M_17LinearCombinationISI_fSI_fLNS_15FloatRoundStyleE2EEESH_S1L_JEEENS4_5SM1004TMEM4LOAD26SM100_TMEM_LOAD_32dp32b32xES1B_NS11_INS12_ILi2ELi4ELi3EEES15_NSS_INS5_IJSC_S1J_EEENS5_IJS1J_SB_EEEEEEENS4_39AutoVectorizingCopyWithAssumedAlignmentILi128EEENS4_14SM90_TMA_STOREES20_S22_S22_EEEvvEEEEvNT_6ParamsE,@function
        .size           _ZN7cutlass13device_kernelINS_4gemm6kernel13GemmUniversalIN4cute5tupleIJiiiiEEENS1_10collective13CollectiveMmaINS1_35MainloopSm100TmaUmmaWarpSpecializedILi6ELi2ELi4ENS5_IJNS4_1CILi1EEENSA_ILi8EEESB_EEEEENS5_IJNSA_ILi128EEESF_NSA_ILi64EEEEEENS_10bfloat16_tENS5_IJlSB_lEEESI_SJ_NS4_8TiledMMAINS4_8MMA_AtomIJNS4_20SM100_MMA_F16BF16_SSISI_SI_fLi128ELi128ELNS4_4UMMA5MajorE0ELSO_0ELNSN_7ScaleInE0ELSP_0EEEEEENS4_6LayoutINS5_IJSB_SB_SB_EEENS5_IJNSA_ILi0EEESU_SU_EEEEENS5_IJNS4_10UnderscoreESX_SX_EEEEENS4_23SM90_TMA_LOAD_MULTICASTENS4_14ComposedLayoutINS4_7SwizzleILi3ELi4ELi3EEENS4_18smem_ptr_flag_bitsILi16EEENSS_INS5_IJSC_SG_EEENS5_IJSG_SB_EEEEEEEvNS4_8identityENS4_13SM90_TMA_LOADES19_vS1A_EENS_8epilogue10collective18CollectiveEpilogueINS1D_23Sm100TmaWarpSpecializedILi4ELi2ELi32ELb1ELb0EEEJSH_NS5_IJNSS_ISF_SB_EENSS_INSA_ILi32EEESB_EEEEESI_SJ_SI_SJ_NS1D_6fusion15FusionCallbacksIS1H_NS1M_17LinearCombinationISI_fSI_fLNS_15FloatRoundStyleE2EEESH_S1L_JEEENS4_5SM1004TMEM4LOAD26SM100_TMEM_LOAD_32dp32b32xES1B_NS11_INS12_ILi2ELi4ELi3EEES15_NSS_INS5_IJSC_S1J_EEENS5_IJS1J_SB_EEEEEEENS4_39AutoVectorizingCopyWithAssumedAlignmentILi128EEENS4_14SM90_TMA_STOREES20_S22_S22_EEEvvEEEEvNT_6ParamsE,(.L_x_189 - _ZN7cutlass13device_kernelINS_4gemm6kernel13GemmUniversalIN4cute5tupleIJiiiiEEENS1_10collective13CollectiveMmaINS1_35MainloopSm100TmaUmmaWarpSpecializedILi6ELi2ELi4ENS5_IJNS4_1CILi1EEENSA_ILi8EEESB_EEEEENS5_IJNSA_ILi128EEESF_NSA_ILi64EEEEEENS_10bfloat16_tENS5_IJlSB_lEEESI_SJ_NS4_8TiledMMAINS4_8MMA_AtomIJNS4_20SM100_MMA_F16BF16_SSISI_SI_fLi128ELi128ELNS4_4UMMA5MajorE0ELSO_0ELNSN_7ScaleInE0ELSP_0EEEEEENS4_6LayoutINS5_IJSB_SB_SB_EEENS5_IJNSA_ILi0EEESU_SU_EEEEENS5_IJNS4_10UnderscoreESX_SX_EEEEENS4_23SM90_TMA_LOAD_MULTICASTENS4_14ComposedLayoutINS4_7SwizzleILi3ELi4ELi3EEENS4_18smem_ptr_flag_bitsILi16EEENSS_INS5_IJSC_SG_EEENS5_IJSG_SB_EEEEEEEvNS4_8identityENS4_13SM90_TMA_LOADES19_vS1A_EENS_8epilogue10collective18CollectiveEpilogueINS1D_23Sm100TmaWarpSpecializedILi4ELi2ELi32ELb1ELb0EEEJSH_NS5_IJNSS_ISF_SB_EENSS_INSA_ILi32EEESB_EEEEESI_SJ_SI_SJ_NS1D_6fusion15FusionCallbacksIS1H_NS1M_17LinearCombinationISI_fSI_fLNS_15FloatRoundStyleE2EEESH_S1L_JEEENS4_5SM1004TMEM4LOAD26SM100_TMEM_LOAD_32dp32b32xES1B_NS11_INS12_ILi2ELi4ELi3EEES15_NSS_INS5_IJSC_S1J_EEENS5_IJS1J_SB_EEEEEEENS4_39AutoVectorizingCopyWithAssumedAlignmentILi128EEENS4_14SM90_TMA_STOREES20_S22_S22_EEEvvEEEEvNT_6ParamsE)
        .other          _ZN7cutlass13device_kernelINS_4gemm6kernel13GemmUniversalIN4cute5tupleIJiiiiEEENS1_10collective13CollectiveMmaINS1_35MainloopSm100TmaUmmaWarpSpecializedILi6ELi2ELi4ENS5_IJNS4_1CILi1EEENSA_ILi8EEESB_EEEEENS5_IJNSA_ILi128EEESF_NSA_ILi64EEEEEENS_10bfloat16_tENS5_IJlSB_lEEESI_SJ_NS4_8TiledMMAINS4_8MMA_AtomIJNS4_20SM100_MMA_F16BF16_SSISI_SI_fLi128ELi128ELNS4_4UMMA5MajorE0ELSO_0ELNSN_7ScaleInE0ELSP_0EEEEEENS4_6LayoutINS5_IJSB_SB_SB_EEENS5_IJNSA_ILi0EEESU_SU_EEEEENS5_IJNS4_10UnderscoreESX_SX_EEEEENS4_23SM90_TMA_LOAD_MULTICASTENS4_14ComposedLayoutINS4_7SwizzleILi3ELi4ELi3EEENS4_18smem_ptr_flag_bitsILi16EEENSS_INS5_IJSC_SG_EEENS5_IJSG_SB_EEEEEEEvNS4_8identityENS4_13SM90_TMA_LOADES19_vS1A_EENS_8epilogue10collective18CollectiveEpilogueINS1D_23Sm100TmaWarpSpecializedILi4ELi2ELi32ELb1ELb0EEEJSH_NS5_IJNSS_ISF_SB_EENSS_INSA_ILi32EEESB_EEEEESI_SJ_SI_SJ_NS1D_6fusion15FusionCallbacksIS1H_NS1M_17LinearCombinationISI_fSI_fLNS_15FloatRoundStyleE2EEESH_S1L_JEEENS4_5SM1004TMEM4LOAD26SM100_TMEM_LOAD_32dp32b32xES1B_NS11_INS12_ILi2ELi4ELi3EEES15_NSS_INS5_IJSC_S1J_EEENS5_IJS1J_SB_EEEEEEENS4_39AutoVectorizingCopyWithAssumedAlignmentILi128EEENS4_14SM90_TMA_STOREES20_S22_S22_EEEvvEEEEvNT_6ParamsE,@"STO_CUDA_ENTRY STV_DEFAULT"
_ZN7cutlass13device_kernelINS_4gemm6kernel13GemmUniversalIN4cute5tupleIJiiiiEEENS1_10collective13CollectiveMmaINS1_35MainloopSm100TmaUmmaWarpSpecializedILi6ELi2ELi4ENS5_IJNS4_1CILi1EEENSA_ILi8EEESB_EEEEENS5_IJNSA_ILi128EEESF_NSA_ILi64EEEEEENS_10bfloat16_tENS5_IJlSB_lEEESI_SJ_NS4_8TiledMMAINS4_8MMA_AtomIJNS4_20SM100_MMA_F16BF16_SSISI_SI_fLi128ELi128ELNS4_4UMMA5MajorE0ELSO_0ELNSN_7ScaleInE0ELSP_0EEEEEENS4_6LayoutINS5_IJSB_SB_SB_EEENS5_IJNSA_ILi0EEESU_SU_EEEEENS5_IJNS4_10UnderscoreESX_SX_EEEEENS4_23SM90_TMA_LOAD_MULTICASTENS4_14ComposedLayoutINS4_7SwizzleILi3ELi4ELi3EEENS4_18smem_ptr_flag_bitsILi16EEENSS_INS5_IJSC_SG_EEENS5_IJSG_SB_EEEEEEEvNS4_8identityENS4_13SM90_TMA_LOADES19_vS1A_EENS_8epilogue10collective18CollectiveEpilogueINS1D_23Sm100TmaWarpSpecializedILi4ELi2ELi32ELb1ELb0EEEJSH_NS5_IJNSS_ISF_SB_EENSS_INSA_ILi32EEESB_EEEEESI_SJ_SI_SJ_NS1D_6fusion15FusionCallbacksIS1H_NS1M_17LinearCombinationISI_fSI_fLNS_15FloatRoundStyleE2EEESH_S1L_JEEENS4_5SM1004TMEM4LOAD26SM100_TMEM_LOAD_32dp32b32xES1B_NS11_INS12_ILi2ELi4ELi3EEES15_NSS_INS5_IJSC_S1J_EEENS5_IJS1J_SB_EEEEEEENS4_39AutoVectorizingCopyWithAssumedAlignmentILi128EEENS4_14SM90_TMA_STOREES20_S22_S22_EEEvvEEEEvNT_6ParamsE:
[----:B------:R-:W1:Y:S01]  /*0000*/  LDC R1, c[0x0][0x37c] ;  /* 0x0000df00ff017b82 */ /* 0x000e620000000800 */
[----:B------:R-:W2:Y:S01]  /*0010*/  S2R R94, SR_TID.X ;  /* 0x00000000005e7919 */ /* 0x000ea20000002100 */
[----:B------:R-:W3:Y:S01]  /*0020*/  LDCU.64 UR8, c[0x0][0x890] ;  /* 0x00011200ff0877ac */ /* 0x000ee20008000a00 */
[----:B------:R-:W-:Y:S02]  /*0030*/  PRMT R80, RZ, 0x7610, R80 ;  /* 0x00007610ff507816 */ /* 0x000fe40000000050 */
[----:B------:R-:W-:Y:S01]  /*0040*/  ELECT P3, URZ, PT ;  /* 0x0000000000ff782f */ /* 0x000fe20003860000 */
[----:B---3--:R-:W-:-:S04]  /*0050*/  UISETP.NE.U32.AND UP0, UPT, UR8, URZ, UPT ;  /* 0x000000ff0800728c */ /* 0x008fc8000bf05070 */
[----:B------:R-:W-:Y:S01]  /*0060*/  UISETP.NE.AND.EX UP0, UPT, UR9, URZ, UPT, UP0 ;  /* 0x000000ff0900728c */ /* 0x000fe2000bf05300 */
[----:B--2---:R-:W-:-:S05]  /*0070*/  SHF.R.U32.HI R81, RZ, 0x5, R94 ;  /* 0x00000005ff517819 */ /* 0x004fca000001165e */
[----:B------:R-:W2:Y:S02]  /*0080*/  SHFL.IDX PT, R0, R81, RZ, 0x1f ;  /* 0x00001fff51007589 */ /* 0x000ea400000e0000 */
[----:B--2---:R-:W-:Y:S01]  /*0090*/  R2UR UR17, R0 ;  /* 0x00000000001172ca */ /* 0x004fe200000e0000 */
[----:B-1----:R-:W-:-:S14]  /*00a0*/  BRA.U UP0, `(.L_x_0) ;  /* 0x0000000100307547 */ /* 0x002fdc000b800000 */
[----:B------:R-:W1:Y:S02]  /*00b0*/  LDCU.64 UR4, c[0x0][0x888] ;  /* 0x00011100ff0477ac */ /* 0x000e640008000a00 */
[----:B-1----:R-:W-:-:S04]  /*00c0*/  UISETP.NE.U32.AND UP0, UPT, UR4, URZ, UPT ;  /* 0x000000ff0400728c */ /* 0x002fc8000bf05070 */
[----:B------:R-:W-:-:S09]  /*00d0*/  UISETP.NE.AND.EX UP0, UPT, UR5, URZ, UPT, UP0 ;  /* 0x000000ff0500728c */ /* 0x000fd2000bf05300 */
[----:B------:R-:W-:Y:S05]  /*00e0*/  BRA.U !UP0, `(.L_x_1) ;  /* 0x0000000108147547 */ /* 0x000fea000b800000 */
[----:B------:R-:W1:Y:S01]  /*00f0*/  LDC.64 R2, c[0x0][0x888] ;  /* 0x00022200ff027b82 */ /* 0x000e620000000a00 */
[----:B------:R-:W1:Y:S02]  /*0100*/  LDCU.64 UR4, c[0x0][0x358] ;  /* 0x00006b00ff0477ac */ /* 0x000e640008000a00 */
[----:B-1----:R1:W5:Y:S01]  /*0110*/  LDG.E R41, desc[UR4][R2.64] ;  /* 0x0000000402297981 */ /* 0x002362000c1e1900 */
[----:B------:R-:W-:Y:S01]  /*0120*/  HFMA2 R80, -RZ, RZ, 0, 5.9604644775390625e-08 ;  /* 0x00000001ff507431 */ /* 0x000fe200000001ff */
[----:B------:R-:W-:Y:S05]  /*0130*/  BRA `(.L_x_0) ;  /* 0x00000000000c7947 */ /* 0x000fea0003800000 */
.L_x_1:
[----:B------:R-:W1:Y:S01]  /*0140*/  LDCU UR4, c[0x0][0x880] ;  /* 0x00011000ff0477ac */ /* 0x000e620008000800 */
[----:B------:R-:W-:Y:S01]  /*0150*/  HFMA2 R80, -RZ, RZ, 0, 5.9604644775390625e-08 ;  /* 0x00000001ff507431 */ /* 0x000fe200000001ff */
[----:B-1----:R-:W-:-:S07]  /*0160*/  MOV R41, UR4 ;  /* 0x0000000400297c02 */ /* 0x002fce0008000f00 */
.L_x_0:
[----:B------:R-:W2:Y:S02]  /*0170*/  LDCU.64 UR4, c[0x0][0x8b0] ;  /* 0x00011600ff0477ac */ /* 0x000ea40008000a00 */
[----:B--2---:R-:W-:-:S04]  /*0180*/  UISETP.NE.U32.AND UP0, UPT, UR4, URZ, UPT ;  /* 0x000000ff0400728c */ /* 0x004fc8000bf05070 */
[----:B------:R-:W-:-:S09]  /*0190*/  UISETP.NE.AND.EX UP0, UPT, UR5, URZ, UPT, UP0 ;  /* 0x000000ff0500728c */ /* 0x000fd2000bf05300 */
[----:B------:R-:W-:Y:S05]  /*01a0*/  BRA.U UP0, `(.L_x_2) ;  /* 0x0000000100287547 */ /* 0x000fea000b800000 */
[----:B------:R-:W2:Y:S02]  /*01b0*/  LDCU.64 UR4, c[0x0][0x8a8] ;  /* 0x00011500ff0477ac */ /* 0x000ea40008000a00 */
[----:B--2---:R-:W-:-:S04]  /*01c0*/  UISETP.NE.U32.AND UP0, UPT, UR4, URZ, UPT ;  /* 0x000000ff0400728c */ /* 0x004fc8000bf05070 */
[----:B------:R-:W-:-:S09]  /*01d0*/  UISETP.NE.AND.EX UP0, UPT, UR5, URZ, UPT, UP0 ;  /* 0x000000ff0500728c */ /* 0x000fd2000bf05300 */
[----:B------:R-:W-:Y:S05]  /*01e0*/  BRA.U !UP0, `(.L_x_3) ;  /* 0x0000000108107547 */ /* 0x000fea000b800000 */
[----:B------:R-:W2:Y:S01]  /*01f0*/  LDC.64 R38, c[0x0][0x8a8] ;  /* 0x00022a00ff267b82 */ /* 0x000ea20000000a00 */
[----:B------:R-:W2:Y:S02]  /*0200*/  LDCU.64 UR4, c[0x0][0x358] ;  /* 0x00006b00ff0477ac */ /* 0x000ea40008000a00 */
[----:B--2---:R2:W5:Y:S01]  /*0210*/  LDG.E R38, desc[UR4][R38.64] ;  /* 0x0000000426267981 */ /* 0x004562000c1e1900 */
[----:B------:R-:W-:Y:S05]  /*0220*/  BRA `(.L_x_2) ;  /* 0x0000000000087947 */ /* 0x000fea0003800000 */
.L_x_3:
[----:B------:R-:W2:Y:S02]  /*0230*/  LDCU UR4, c[0x0][0x8a0] ;  /* 0x00011400ff0477ac */ /* 0x000ea40008000800 */
[----:B--2---:R-:W-:Y:S02]  /*0240*/  MOV R38, UR4 ;  /* 0x0000000400267c02 */ /* 0x004fe40008000f00 */
.L_x_2:
[----:B------:R-:W-:Y:S01]  /*0250*/  IMAD.U32 R0, RZ, RZ, UR17 ;  /* 0x00000011ff007e24 */ /* 0x000fe2000f8e00ff */
[----:B------:R-:W-:Y:S04]  /*0260*/  BSSY.RECONVERGENT B0, `(.L_x_4) ;  /* 0x000000c000007945 */ /* 0x000fe80003800200 */
[C---:B------:R-:W-:Y:S02]  /*0270*/  ISETP.NE.OR P1, PT, R0.reuse, 0x1, !P3 ;  /* 0x000000010000780c */ /* 0x040fe40005f25670 */
[----:B------:R-:W-:-:S11]  /*0280*/  ISETP.NE.OR P0, PT, R0, 0x3, !P3 ;  /* 0x000000030000780c */ /* 0x000fd60005f05670 */
[----:B------:R-:W-:Y:S05]  /*0290*/  @P1 BRA `(.L_x_5) ;  /* 0x0000000000201947 */ /* 0x000fea0003800000 */
[----:B------:R-:W3:Y:S02]  /*02a0*/  LDCU.64 UR4, c[0x0][0x348] ;  /* 0x00006900ff0477ac */ /* 0x000ee40008000a00 */
[----:B---3--:R-:W-:Y:S02]  /*02b0*/  UIADD3 UR6, UP1, UPT, UR4, 0x80, URZ ;  /* 0x0000008004067890 */ /* 0x008fe4000ff3e0ff */
[----:B------:R-:W-:Y:S02]  /*02c0*/  UIADD3 UR4, UP0, UPT, UR4, 0x180, URZ ;  /* 0x0000018004047890 */ /* 0x000fe4000ff1e0ff */
[----:B------:R-:W-:Y:S02]  /*02d0*/  UIADD3.X UR7, UPT, UPT, URZ, UR5, URZ, UP1, !UPT ;  /* 0x00000005ff077290 */ /* 0x000fe40008ffe4ff */
[----:B------:R-:W-:-:S07]  /*02e0*/  UIADD3.X UR5, UPT, UPT, URZ, UR5, URZ, UP0, !UPT ;  /* 0x00000005ff057290 */ /* 0x000fce00087fe4ff */
[----:B------:R3:W-:Y:S02]  /*02f0*/  UTMACCTL.PF [UR6] ;  /* 0x00000000060079b9 */ /* 0x0007e40008040000 */
[----:B------:R3:W-:Y:S02]  /*0300*/  UTMACCTL.PF [UR4] ;  /* 0x00000000040079b9 */ /* 0x0007e40008040000 */
[----:B---3--:R-:W-:Y:S01]  /*0310*/  NOP ;  /* 0x0000000000007918 */ /* 0x008fe20000000000 */
.L_x_5:
[----:B------:R-:W-:Y:S05]  /*0320*/  BSYNC.RECONVERGENT B0 ;  /* 0x0000000000007941 */ /* 0x000fea0003800200 */
.L_x_4:
[----:B------:R-:W-:Y:S04]  /*0330*/  BSSY.RECONVERGENT B0, `(.L_x_6) ;  /* 0x000000a000007945 */ /* 0x000fe80003800200 */
        /* <DEDUP_REMOVED lines=9> */
.L_x_7:
[----:B------:R-:W-:Y:S05]  /*03d0*/  BSYNC.RECONVERGENT B0 ;  /* 0x0000000000007941 */ /* 0x000fea0003800200 */
.L_x_6:
[----:B------:R-:W3:Y:S01]  /*03e0*/  LDCU.64 UR4, c[0x0][0x888] ;  /* 0x00011100ff0477ac */ /* 0x000ee20008000a00 */
[----:B------:R-:W-:Y:S02]  /*03f0*/  UISETP.EQ.U32.AND UP1, UPT, UR8, URZ, UPT ;  /* 0x000000ff0800728c */ /* 0x000fe4000bf22070 */
[----:B------:R-:W-:Y:S02]  /*0400*/  UPLOP3.LUT UP3, UPT, UPT, UPT, UPT, 0x80, 0x8 ;  /* 0x000000000008789c */ /* 0x000fe40003f6f070 */
[----:B---3--:R-:W-:-:S04]  /*0410*/  UISETP.NE.U32.AND UP0, UPT, UR4, URZ, UPT ;  /* 0x000000ff0400728c */ /* 0x008fc8000bf05070 */
[----:B------:R-:W-:-:S04]  /*0420*/  UISETP.NE.AND.EX UP0, UPT, UR5, URZ, UPT, UP0 ;  /* 0x000000ff0500728c */ /* 0x000fc8000bf05300 */
[----:B------:R-:W-:-:S04]  /*0430*/  UISETP.EQ.OR.EX UP2, UPT, UR9, URZ, !UP0, UP1 ;  /* 0x000000ff0900728c */ /* 0x000fc8000c742710 */
[----:B------:R-:W-:-:S06]  /*0440*/  UP2UR UR4, UPR, URZ, 0x4 ;  /* 0x00000004ff047883 */ /* 0x000fcc0008000000 */
[----:B------:R-:W-:Y:S01]  /*0450*/  MOV R83, UR4 ;  /* 0x0000000400537c02 */ /* 0x000fe20008000f00 */
[----:B------:R-:W-:Y:S06]  /*0460*/  BRA.U !UP2, `(.L_x_8) ;  /* 0x000000010a207547 */ /* 0x000fec000b800000 */
[----:B------:R-:W-:Y:S01]  /*0470*/  UISETP.NE.U32.AND UP1, UPT, UR8, URZ, UPT ;  /* 0x000000ff0800728c */ /* 0x000fe2000bf25070 */
[----:B-----5:R-:W-:Y:S01]  /*0480*/  FSETP.NEU.AND P0, PT, R41, RZ, PT ;  /* 0x000000ff2900720b */ /* 0x020fe20003f0d000 */
[----:B------:R-:W-:Y:S02]  /*0490*/  USEL UR4, URZ, 0xffffffff, UP0 ;  /* 0xffffffffff047887 */ /* 0x000fe40008000000 */
[----:B------:R-:W-:-:S10]  /*04a0*/  UISETP.NE.AND.EX UP1, UPT, UR9, URZ, UPT, UP1 ;  /* 0x000000ff0900728c */ /* 0x000fd4000bf25310 */
[----:B------:R-:W-:Y:S01]  /*04b0*/  VOTEU.ANY UP0, P0 ;  /* 0x0000000000ff7886 */ /* 0x000fe20000000100 */
[----:B------:R-:W-:-:S04]  /*04c0*/  @!UP1 USEL UR4, URZ, 0xffffffff, UP0 ;  /* 0xffffffffff049887 */ /* 0x000fc80008000000 */
[----:B------:R-:W-:-:S04]  /*04d0*/  ULOP3.LUT UR4, UR4, 0x1, URZ, 0xc0, !UPT ;  /* 0x0000000104047892 */ /* 0x000fc8000f8ec0ff */
[----:B------:R-:W-:-:S11]  /*04e0*/  UISETP.NE.U32.AND UP3, UPT, UR4, 0x1, UPT ;  /* 0x000000010400788c */ /* 0x000fd6000bf65070 */
.L_x_8:
[----:B-1----:R-:W1:Y:S01]  /*04f0*/  SHFL.IDX PT, R2, R81, RZ, 0x1f ;  /* 0x00001fff51027589 */ /* 0x002e6200000e0000 */
[----:B------:R-:W-:-:S04]  /*0500*/  UISETP.NE.AND UP0, UPT, UR17, 0x2, UPT ;  /* 0x000000021100788c */ /* 0x000fc8000bf05270 */
[----:B------:R-:W-:Y:S01]  /*0510*/  USEL UR43, URZ, 0x1, UP0 ;  /* 0x00000001ff2b7887 */ /* 0x000fe20008000000 */
[----:B-1----:R-:W-:-:S13]  /*0520*/  ISETP.NE.AND P0, PT, R2, RZ, PT ;  /* 0x000000ff0200720c */ /* 0x002fda0003f05270 */
[----:B------:R-:W-:Y:S05]  /*0530*/  @P0 BRA `(.L_x_9) ;  /* 0x0000000000680947 */ /* 0x000fea0003800000 */
[----:B------:R-:W1:Y:S01]  /*0540*/  S2UR UR4, SR_CgaCtaId ;  /* 0x00000000000479c3 */ /* 0x000e620000008800 */
[----:B------:R-:W-:Y:S01]  /*0550*/  UMOV UR5, 0x400 ;  /* 0x0000040000057882 */ /* 0x000fe20000000000 */
[----:B------:R-:W-:Y:S01]  /*0560*/  UMOV UR8, 0x1 ;  /* 0x0000000100087882 */ /* 0x000fe20000000000 */
[----:B------:R-:W-:Y:S01]  /*0570*/  UMOV UR6, 0x8 ;  /* 0x0000000800067882 */ /* 0x000fe20000000000 */
[----:B------:R-:W-:-:S04]  /*0580*/  UIADD3 UR8, UPT, UPT, -UR8, 0x100000, URZ ;  /* 0x0010000008087890 */ /* 0x000fc8000fffe1ff */
[----:B------:R-:W-:Y:S02]  /*0590*/  USHF.L.U32 UR9, UR8, 0xb, URZ ;  /* 0x0000000b08097899 */ /* 0x000fe400080006ff */
[----:B------:R-:W-:Y:S02]  /*05a0*/  USHF.L.U32 UR8, UR8, 0x1, URZ ;  /* 0x0000000108087899 */ /* 0x000fe400080006ff */
[----:B------:R-:W-:-:S04]  /*05b0*/  UIADD3 UR6, UPT, UPT, -UR6, 0x100000, URZ ;  /* 0x0010000006067890 */ /* 0x000fc8000fffe1ff */
[----:B------:R-:W-:Y:S02]  /*05c0*/  USHF.L.U32 UR7, UR6, 0xb, URZ ;  /* 0x0000000b06077899 */ /* 0x000fe400080006ff */
[----:B------:R-:W-:Y:S01]  /*05d0*/  USHF.L.U32 UR6, UR6, 0x1, URZ ;  /* 0x0000000106067899 */ /* 0x000fe200080006ff */
[----:B------:R-:W-:Y:S01]  /*05e0*/  ELECT P0, URZ, PT ;  /* 0x0000000000ff782f */ /* 0x000fe20003800000 */
[----:B-1----:R-:W-:Y:S01]  /*05f0*/  ULEA UR4, UR4, UR5, 0x18 ;  /* 0x0000000504047291 */ /* 0x002fe2000f8ec0ff */
[----:B------:R-:W1:Y:S11]  /*0600*/  FENCE.VIEW.ASYNC.S ;  /* 0x00000000000073c6 */ /* 0x000e760000000000 */
[----:B-1----:R1:W3:Y:S01]  /*0610*/  SYNCS.EXCH.64 URZ, [UR4], UR8 ;  /* 0x0000000804ff75b2 */ /* 0x0022e20008000100 */
[----:B------:R1:W4:Y:S01]  /*0620*/  SYNCS.EXCH.64 URZ, [UR4+0x30], UR6 ;  /* 0x0000300604ff75b2 */ /* 0x0003220008000100 */
[----:B------:R1:W1:Y:S01]  /*0630*/  SYNCS.EXCH.64 URZ, [UR4+0x8], UR8 ;  /* 0x0000080804ff75b2 */ /* 0x0002620008000100 */
        /* <DEDUP_REMOVED lines=9> */
[----:B------:R-:W-:Y:S01]  /*06d0*/  NOP ;  /* 0x0000000000007918 */ /* 0x000fe20000000000 */
.L_x_9:
[----:B------:R-:W2:Y:S01]  /*06e0*/  SHFL.IDX PT, R2, R81, RZ, 0x1f ;  /* 0x00001fff51027589 */ /* 0x000ea200000e0000 */
[----:B------:R-:W-:Y:S01]  /*06f0*/  NOP ;  /* 0x0000000000007918 */ /* 0x000fe20000000000 */
[----:B--2---:R-:W-:-:S13]  /*0700*/  ISETP.NE.AND P0, PT, R2, 0x1, PT ;  /* 0x000000010200780c */ /* 0x004fda0003f05270 */
[----:B------:R-:W-:Y:S05]  /*0710*/  @P0 BRA `(.L_x_10) ;  /* 0x0000000000580947 */ /* 0x000fea0003800000 */
[----:B-1----:R-:W1:Y:S01]  /*0720*/  S2UR UR4, SR_CgaCtaId ;  /* 0x00000000000479c3 */ /* 0x002e620000008800 */
        /* <DEDUP_REMOVED lines=12> */
[----:B-1----:R2:W1:Y:S01]  /*07f0*/  SYNCS.EXCH.64 URZ, [UR4+0x60], UR8 ;  /* 0x0000600804ff75b2 */ /* 0x0024620008000100 */
[----:B------:R2:W1:Y:S01]  /*0800*/  SYNCS.EXCH.64 URZ, [UR4+0x80], UR6 ;  /* 0x0000800604ff75b2 */ /* 0x0004620008000100 */
[----:B------:R2:W1:Y:S01]  /*0810*/  SYNCS.EXCH.64 URZ, [UR4+0x68], UR8 ;  /* 0x0000680804ff75b2 */ /* 0x0004620008000100 */
[----:B------:R2:W1:Y:S01]  /*0820*/  SYNCS.EXCH.64 URZ, [UR4+0x88], UR6 ;  /* 0x0000880604ff75b2 */ /* 0x0004620008000100 */
[----:B------:R2:W1:Y:S01]  /*0830*/  SYNCS.EXCH.64 URZ, [UR4+0x70], UR8 ;  /* 0x0000700804ff75b2 */ /* 0x0004620008000100 */
[----:B------:R2:W1:Y:S01]  /*0840*/  SYNCS.EXCH.64 URZ, [UR4+0x90], UR6 ;  /* 0x0000900604ff75b2 */ /* 0x0004620008000100 */
[----:B------:R2:W1:Y:S01]  /*0850*/  SYNCS.EXCH.64 URZ, [UR4+0x78], UR8 ;  /* 0x0000780804ff75b2 */ /* 0x0004620008000100 */
[----:B------:R2:W1:Y:S02]  /*0860*/  SYNCS.EXCH.64 URZ, [UR4+0x98], UR6 ;  /* 0x0000980604ff75b2 */ /* 0x0004640008000100 */
[----:B--2---:R-:W-:Y:S01]  /*0870*/  NOP ;  /* 0x0000000000007918 */ /* 0x004fe20000000000 */
.L_x_10:
[----:B------:R-:W2:Y:S01]  /*0880*/  SHFL.IDX PT, R2, R81, RZ, 0x1f ;  /* 0x00001fff51027589 */ /* 0x000ea200000e0000 */
[----:B------:R-:W-:Y:S01]  /*0890*/  NOP ;  /* 0x0000000000007918 */ /* 0x000fe20000000000 */
[----:B--2---:R-:W-:-:S13]  /*08a0*/  ISETP.NE.AND P0, PT, R2, 0x3, PT ;  /* 0x000000030200780c */ /* 0x004fda0003f05270 */
[----:B------:R-:W-:Y:S05]  /*08b0*/  @P0 BRA `(.L_x_11) ;  /* 0x0000000000300947 */ /* 0x000fea0003800000 */
[----:B-1----:R-:W1:Y:S01]  /*08c0*/  S2UR UR4, SR_CgaCtaId ;  /* 0x00000000000479c3 */ /* 0x002e620000008800 */
[----:B------:R-:W-:Y:S01]  /*08d0*/  UMOV UR6, 0x400 ;  /* 0x0000040000067882 */ /* 0x000fe20000000000 */
[----:B------:R-:W-:Y:S01]  /*08e0*/  UMOV UR5, 0x20 ;  /* 0x0000002000057882 */ /* 0x000fe20000000000 */
[----:B------:R-:W-:Y:S01]  /*08f0*/  ELECT P0, URZ, PT ;  /* 0x0000000000ff782f */ /* 0x000fe20003800000 */
[----:B-1----:R-:W-:Y:S02]  /*0900*/  ULEA UR6, UR4, UR6, 0x18 ;  /* 0x0000000604067291 */ /* 0x002fe4000f8ec0ff */
[----:B------:R-:W-:-:S04]  /*0910*/  UIADD3 UR4, UPT, UPT, -UR5, 0x100000, URZ ;  /* 0x0010000005047890 */ /* 0x000fc8000fffe1ff */
[----:B------:R-:W-:Y:S02]  /*0920*/  USHF.L.U32 UR5, UR4, 0xb, URZ ;  /* 0x0000000b04057899 */ /* 0x000fe400080006ff */
[----:B------:R-:W-:Y:S01]  /*0930*/  USHF.L.U32 UR4, UR4, 0x1, URZ ;  /* 0x0000000104047899 */ /* 0x000fe200080006ff */
[----:B------:R-:W1:Y:S11]  /*0940*/  FENCE.VIEW.ASYNC.S ;  /* 0x00000000000073c6 */ /* 0x000e760000000000 */
[----:B-1----:R2:W1:Y:S01]  /*0950*/  SYNCS.EXCH.64 URZ, [UR6+0xa0], UR4 ;  /* 0x0000a00406ff75b2 */ /* 0x0024620008000100 */
[----:B------:R2:W1:Y:S02]  /*0960*/  SYNCS.EXCH.64 URZ, [UR6+0xa8], UR4 ;  /* 0x0000a80406ff75b2 */ /* 0x0004640008000100 */
[----:B--2---:R-:W-:Y:S01]  /*0970*/  NOP ;  /* 0x0000000000007918 */ /* 0x004fe20000000000 */
.L_x_11:
[----:B------:R-:W2:Y:S01]  /*0980*/  SHFL.IDX PT, R2, R81, RZ, 0x1f ;  /* 0x00001fff51027589 */ /* 0x000ea200000e0000 */
[----:B------:R-:W-:Y:S01]  /*0990*/  NOP ;  /* 0x0000000000007918 */ /* 0x000fe20000000000 */
[----:B--2---:R-:W-:-:S13]  /*09a0*/  ISETP.NE.AND P0, PT, R2, 0x4, PT ;  /* 0x000000040200780c */ /* 0x004fda0003f05270 */
[----:B------:R-:W-:Y:S05]  /*09b0*/  @P0 BRA `(.L_x_12) ;  /* 0x00000000004c0947 */ /* 0x000fea0003800000 */
[----:B-1----:R-:W1:Y:S01]  /*09c0*/  S2UR UR6, SR_CgaCtaId ;  /* 0x00000000000679c3 */ /* 0x002e620000008800 */
[----:B------:R-:W-:Y:S01]  /*09d0*/  UMOV UR4, 0x720 ;  /* 0x0000072000047882 */ /* 0x000fe20000000000 */
[----:B------:R-:W-:Y:S01]  /*09e0*/  UMOV UR5, 0x400 ;  /* 0x0000040000057882 */ /* 0x000fe20000000000 */
[----:B------:R-:W-:Y:S01]  /*09f0*/  USEL UR4, UR4, 0x620, UP3 ;  /* 0x0000062004047887 */ /* 0x000fe20009800000 */
[----:B------:R-:W-:Y:S01]  /*0a00*/  UMOV UR8, 0x1 ;  /* 0x0000000100087882 */ /* 0x000fe20000000000 */
[----:B------:R-:W-:Y:S01]  /*0a10*/  ELECT P0, URZ, PT ;  /* 0x0000000000ff782f */ /* 0x000fe20003800000 */
[----:B------:R-:W-:-:S04]  /*0a20*/  UIADD3 UR8, UPT, UPT, -UR8, 0x100000, URZ ;  /* 0x0010000008087890 */ /* 0x000fc8000fffe1ff */
[----:B------:R-:W-:Y:S02]  /*0a30*/  USHF.L.U32 UR9, UR8, 0xb, URZ ;  /* 0x0000000b08097899 */ /* 0x000fe400080006ff */
[----:B------:R-:W-:Y:S02]  /*0a40*/  USHF.L.U32 UR8, UR8, 0x1, URZ ;  /* 0x0000000108087899 */ /* 0x000fe400080006ff */
[----:B-1----:R-:W-:Y:S02]  /*0a50*/  ULEA UR6, UR6, UR5, 0x18 ;  /* 0x0000000506067291 */ /* 0x002fe4000f8ec0ff */
[----:B------:R-:W-:-:S04]  /*0a60*/  UIADD3 UR4, UPT, UPT, -UR4, 0x100000, URZ ;  /* 0x0010000004047890 */ /* 0x000fc8000fffe1ff */
[----:B------:R-:W-:Y:S02]  /*0a70*/  USHF.L.U32 UR5, UR4, 0xb, URZ ;  /* 0x0000000b04057899 */ /* 0x000fe400080006ff */
[----:B------:R-:W-:Y:S01]  /*0a80*/  USHF.L.U32 UR4, UR4, 0x1, URZ ;  /* 0x0000000104047899 */ /* 0x000fe200080006ff */
[----:B------:R-:W1:Y:S03]  /*0a90*/  FENCE.VIEW.ASYNC.S ;  /* 0x00000000000073c6 */ /* 0x000e660000000000 */
[----:B-1----:R2:W1:Y:S08]  /*0aa0*/  SYNCS.EXCH.64 URZ, [UR6+0xb0], UR8 ;  /* 0x0000b00806ff75b2 */ /* 0x0024700008000100 */
[----:B------:R2:W1:Y:S01]  /*0ab0*/  SYNCS.EXCH.64 URZ, [UR6+0xc0], UR4 ;  /* 0x0000c00406ff75b2 */ /* 0x0004620008000100 */
[----:B------:R2:W1:Y:S01]  /*0ac0*/  SYNCS.EXCH.64 URZ, [UR6+0xb8], UR8 ;  /* 0x0000b80806ff75b2 */ /* 0x0004620008000100 */
[----:B------:R2:W1:Y:S02]  /*0ad0*/  SYNCS.EXCH.64 URZ, [UR6+0xc8], UR4 ;  /* 0x0000c80406ff75b2 */ /* 0x0004640008000100 */
[----:B--2---:R-:W-:Y:S01]  /*0ae0*/  NOP ;  /* 0x0000000000007918 */ /* 0x004fe20000000000 */
.L_x_12:
        /* <DEDUP_REMOVED lines=26> */
.L_x_13:
[----:B------:R-:W2:Y:S01]  /*0c90*/  SHFL.IDX PT, R2, R81, RZ, 0x1f ;  /* 0x00001fff51027589 */ /* 0x000ea200000e0000 */
[----:B------:R-:W1:Y:S01]  /*0ca0*/  S2UR UR47, SR_CgaCtaId ;  /* 0x00000000002f79c3 */ /* 0x000e620000008800 */
[----:B------:R-:W-:Y:S01]  /*0cb0*/  NOP ;  /* 0x0000000000007918 */ /* 0x000fe20000000000 */
[----:B--2---:R-:W-:-:S13]  /*0cc0*/  ISETP.NE.AND P0, PT, R2, 0x3, PT ;  /* 0x000000030200780c */ /* 0x004fda0003f05270 */
[----:B-1----:R-:W-:Y:S05]  /*0cd0*/  @P0 BRA `(.L_x_14) ;  /* 0x0000000000340947 */ /* 0x002fea0003800000 */
[----:B------:R-:W-:Y:S01]  /*0ce0*/  UMOV UR4, 0x400 ;  /* 0x0000040000047882 */ /* 0x000fe20000000000 */
[----:B------:R-:W-:Y:S01]  /*0cf0*/  UMOV UR6, 0x20 ;  /* 0x0000002000067882 */ /* 0x000fe20000000000 */
[----:B------:R-:W-:Y:S02]  /*0d00*/  ULEA UR4, UR47, UR4, 0x18 ;  /* 0x000000042f047291 */ /* 0x000fe4000f8ec0ff */
[----:B------:R-:W-:-:S04]  /*0d10*/  UIADD3 UR6, UPT, UPT, -UR6, 0x100000, URZ ;  /* 0x0010000006067890 */ /* 0x000fc8000fffe1ff */
[----:B------:R-:W-:Y:S02]  /*0d20*/  USHF.L.U32 UR7, UR6, 0xb, URZ ;  /* 0x0000000b06077899 */ /* 0x000fe400080006ff */
[----:B------:R-:W-:Y:S01]  /*0d30*/  USHF.L.U32 UR6, UR6, 0x1, URZ ;  /* 0x0000000106067899 */ /* 0x000fe200080006ff */
[----:B------:R-:W-:Y:S01]  /*0d40*/  ELECT P0, URZ, PT ;  /* 0x0000000000ff782f */ /* 0x000fe20003800000 */
[----:B------:R-:W1:Y:S10]  /*0d50*/  FENCE.VIEW.ASYNC.S ;  /* 0x00000000000073c6 */ /* 0x000e740000000000 */
[----:B-1----:R1:W2:Y:S01]  /*0d60*/  SYNCS.EXCH.64 URZ, [UR4+0x110], UR6 ;  /* 0x0001100604ff75b2 */ /* 0x0022a20008000100 */
[----:B------:R1:W1:Y:S01]  /*0d70*/  SYNCS.EXCH.64 URZ, [UR4+0x120], UR6 ;  /* 0x0001200604ff75b2 */ /* 0x0002620008000100 */
[----:B------:R1:W1:Y:S01]  /*0d80*/  SYNCS.EXCH.64 URZ, [UR4+0x118], UR6 ;  /* 0x0001180604ff75b2 */ /* 0x0002620008000100 */
[----:B------:R1:W1:Y:S01]  /*0d90*/  SYNCS.EXCH.64 URZ, [UR4+0x128], UR6 ;  /* 0x0001280604ff75b2 */ /* 0x0002620008000100 */
[----:B------:R-:W-:Y:S01]  /*0da0*/  NOP ;  /* 0x0000000000007918 */ /* 0x000fe20000000000 */
.L_x_14:
[----:B-1----:R-:W1:Y:S01]  /*0db0*/  LDCU UR4, c[0x0][0x36c] ;  /* 0x00006d80ff0477ac */ /* 0x002e620008000800 */
[----:B------:R-:W-:Y:S01]  /*0dc0*/  ISETP.NE.OR P3, PT, R0, 0x2, !P3 ;  /* 0x000000020000780c */ /* 0x000fe20005f65670 */
[----:B------:R-:W-:Y:S01]  /*0dd0*/  NOP ;  /* 0x0000000000007918 */ /* 0x000fe20000000000 */
[----:B------:R-:W-:Y:S01]  /*0de0*/  LOP3.LUT R0, R94, 0x1f, RZ, 0xc0, !PT ;  /* 0x0000001f5e007812 */ /* 0x000fe200078ec0ff */
[----:B------:R-:W-:Y:S02]  /*0df0*/  UISETP.NE.AND UP4, UPT, UR17, URZ, UPT ;  /* 0x000000ff1100728c */ /* 0x000fe4000bf85270 */
[----:B-1----:R-:W-:-:S09]  /*0e00*/  UISETP.EQ.U32.AND UP5, UPT, UR4, 0x1, UPT ;  /* 0x000000010400788c */ /* 0x002fd2000bfa2070 */
[----:B------:R-:W-:Y:S05]  /*0e10*/  BRA.U !UP5, `(.L_x_15) ;  /* 0x000000010d087547 */ /* 0x000fea000b800000 */
[----:B--234-:R-:W-:Y:S01]  /*0e20*/  UCGABAR_ARV ;  /* 0x00000000000079c7 */ /* 0x01cfe20008000000 */
[----:B------:R-:W-:Y:S05]  /*0e30*/  BRA `(.L_x_16) ;  /* 0x0000000000047947 */ /* 0x000fea0003800000 */
.L_x_15:
[----:B--234-:R-:W-:Y:S01]  /*0e40*/  NOP ;  /* 0x0000000000007918 */ /* 0x01cfe20000000000 */
.L_x_16:
[----:B------:R-:W1:Y:S01]  /*0e50*/  S2UR UR7, SR_CTAID.X ;  /* 0x00000000000779c3 */ /* 0x000e620000002500 */
[----:B------:R-:W-:-:S05]  /*0e60*/  CS2R.32 R82, SR_CgaSize ;  /* 0x0000000000527805 */ /* 0x000fca0000008a00 */
[----:B------:R-:W-:-:S05]  /*0e70*/  IMAD R82, R82, -0xa0, RZ ;  /* 0xffffff6052527824 */ /* 0x000fca00078e02ff */
[----:B------:R-:W-:-:S14]  /*0e80*/  R2UR UR5, R82 ;  /* 0x00000000520572ca */ /* 0x000fdc00000e0000 */
[----:B------:R-:W2:Y:S01]  /*0e90*/  LDCU UR5, c[0x0][UR5+0x2b0] ;  /* 0x00005600050577ac */ /* 0x000ea20008000800 */
[----:B------:R-:W-:-:S05]  /*0ea0*/  CS2R.32 R82, SR_CgaSize ;  /* 0x0000000000527805 */ /* 0x000fca0000008a00 */
[----:B------:R-:W-:-:S05]  /*0eb0*/  IMAD R82, R82, -0xa0, RZ ;  /* 0xffffff6052527824 */ /* 0x000fca00078e02ff */
[----:B------:R-:W-:-:S14]  /*0ec0*/  R2UR UR4, R82 ;  /* 0x00000000520472ca */ /* 0x000fdc00000e0000 */
[----:B------:R-:W3:Y:S01]  /*0ed0*/  LDCU UR4, c[0x0][UR4+0x2b4] ;  /* 0x00005680040477ac */ /* 0x000ee20008000800 */
[----:B------:R-:W4:Y:S01]  /*0ee0*/  S2UR UR8, SR_CTAID.Y ;  /* 0x00000000000879c3 */ /* 0x000f220000002600 */
[----:B------:R-:W-:-:S05]  /*0ef0*/  CS2R.32 R82, SR_CgaSize ;  /* 0x0000000000527805 */ /* 0x000fca0000008a00 */
[----:B------:R-:W-:-:S05]  /*0f00*/  IMAD R82, R82, -0xa0, RZ ;  /* 0xffffff6052527824 */ /* 0x000fca00078e02ff */
[----:B------:R-:W-:-:S14]  /*0f10*/  R2UR UR9, R82 ;  /* 0x00000000520972ca */ /* 0x000fdc00000e0000 */
[----:B------:R-:W3:Y:S01]  /*0f20*/  LDCU UR9, c[0x0][UR9+0x2a0] ;  /* 0x00005400090977ac */ /* 0x000ee20008000800 */
[----:B------:R-:W3:Y:S01]  /*0f30*/  LDCU UR21, c[0x0][0xb24] ;  /* 0x00016480ff1577ac */ /* 0x000ee20008000800 */
[----:B------:R-:W1:Y:S01]  /*0f40*/  S2UR UR36, SR_CTAID.Z ;  /* 0x00000000002479c3 */ /* 0x000e620000002700 */
[----:B------:R-:W-:-:S05]  /*0f50*/  CS2R.32 R82, SR_CgaSize ;  /* 0x0000000000527805 */ /* 0x000fca0000008a00 */
[----:B------:R-:W-:-:S05]  /*0f60*/  IMAD R82, R82, -0xa0, RZ ;  /* 0xffffff6052527824 */ /* 0x000fca00078e02ff */
[----:B------:R-:W-:-:S14]  /*0f70*/  R2UR UR63, R82 ;  /* 0x00000000523f72ca */ /* 0x000fdc00000e0000 */
[----:B------:R-:W3:Y:S01]  /*0f80*/  LDCU UR63, c[0x0][UR63+0x2a4] ;  /* 0x000054803f3f77ac */ /* 0x000ee20008000800 */
[----:B------:R-:W3:Y:S01]  /*0f90*/  LDCU UR42, c[0x0][0xb24] ;  /* 0x00016480ff2a77ac */ /* 0x000ee20008000800 */
[----:B-1----:R-:W-:Y:S01]  /*0fa0*/  I2FP.F32.U32 R3, UR7 ;  /* 0x0000000700037c45 */ /* 0x002fe20008201000 */
[----:B------:R-:W1:Y:S04]  /*0fb0*/  LDCU UR28, c[0x0][0xb30] ;  /* 0x00016600ff1c77ac */ /* 0x000e680008000800 */
[----:B--2---:R-:W-:Y:S01]  /*0fc0*/  FMUL R3, R3, UR5 ;  /* 0x0000000503037c20 */ /* 0x004fe20008400000 */
[----:B------:R-:W-:Y:S01]  /*0fd0*/  USHF.L.U32 UR26, UR47, 0xa, URZ ;  /* 0x0000000a2f1a7899 */ /* 0x000fe200080006ff */
[----:B----4-:R-:W-:Y:S01]  /*0fe0*/  I2FP.F32.U32 R2, UR8 ;  /* 0x0000000800027c45 */ /* 0x010fe20008201000 */
[----:B---3--:R-:W-:-:S03]  /*0ff0*/  UISETP.GE.AND UP2, UPT, UR21, 0x1, UPT ;  /* 0x000000011500788c */ /* 0x008fc6000bf46270 */
[----:B------:R-:W2:Y:S01]  /*1000*/  F2I.U32.TRUNC.NTZ R3, R3 ;  /* 0x0000000300037305 */ /* 0x000ea2000020f000 */
[----:B------:R-:W-:Y:S01]  /*1010*/  UMOV UR16, UR7 ;  /* 0x0000000700107c82 */ /* 0x000fe20008000000 */
[----:B------:R-:W-:Y:S01]  /*1020*/  FMUL R2, R2, UR4 ;  /* 0x0000000402027c20 */ /* 0x000fe20008400000 */
[----:B------:R-:W-:-:S05]  /*1030*/  UMOV UR20, UR8 ;  /* 0x0000000800147c82 */ /* 0x000fca0008000000 */
[----:B------:R-:W3:Y:S01]  /*1040*/  F2I.U32.TRUNC.NTZ R2, R2 ;  /* 0x0000000200027305 */ /* 0x000ee2000020f000 */
[----:B--2---:R-:W-:Y:S02]  /*1050*/  R2UR UR4, R3 ;  /* 0x00000000030472ca */ /* 0x004fe400000e0000 */
[----:B---3--:R-:W-:Y:S02]  /*1060*/  R2UR UR6, R2 ;  /* 0x00000000020672ca */ /* 0x008fe400000e0000 */
[----:B------:R-:W-:-:S09]  /*1070*/  PRMT R2, RZ, 0x7610, R2 ;  /* 0x00007610ff027816 */ /* 0x000fd20000000002 */
[----:B------:R-:W-:-:S04]  /*1080*/  UIADD3 UR5, UPT, UPT, -UR4, URZ, URZ ;  /* 0x000000ff04057290 */ /* 0x000fc8000fffe1ff */
[----:B------:R-:W-:Y:S02]  /*1090*/  UIMAD UR5, UR9, UR5, UR7 ;  /* 0x00000005090572a4 */ /* 0x000fe4000f8e0207 */
[----:B------:R-:W-:-:S04]  /*10a0*/  UIADD3 UR4, UPT, UPT, -UR6, URZ, URZ ;  /* 0x000000ff06047290 */ /* 0x000fc8000fffe1ff */
[----:B------:R-:W-:Y:S01]  /*10b0*/  IMAD.U32 R82, RZ, RZ, UR5 ;  /* 0x00000005ff527e24 */ /* 0x000fe2000f8e00ff */
[----:B------:R-:W-:Y:S01]  /*10c0*/  UIMAD UR63, UR63, UR4, UR8 ;  /* 0x000000043f3f72a4 */ /* 0x000fe2000f8e0208 */
[----:B-1----:R-:W-:Y:S11]  /*10d0*/  BRA.U UP4, `(.L_x_17) ;  /* 0x00000001047c7547 */ /* 0x002ff6000b800000 */
[----:B------:R-:W-:Y:S01]  /*10e0*/  UISETP.NE.AND UP0, UPT, UR63, 0x1, UPT ;  /* 0x000000013f00788c */ /* 0x000fe2000bf05270 */
[----:B------:R-:W-:Y:S01]  /*10f0*/  R2UR UR8, R82 ;  /* 0x00000000520872ca */ /* 0x000fe200000e0000 */
[----:B------:R-:W-:Y:S02]  /*1100*/  UISETP.NE.AND UP1, UPT, UR63, 0x2, UPT ;  /* 0x000000023f00788c */ /* 0x000fe4000bf25270 */
[----:B------:R-:W-:Y:S02]  /*1110*/  USEL UR5, URZ, 0x2, UP0 ;  /* 0x00000002ff057887 */ /* 0x000fe40008000000 */
[----:B------:R-:W-:Y:S02]  /*1120*/  UISETP.NE.AND UP0, UPT, UR63, 0x3, UPT ;  /* 0x000000033f00788c */ /* 0x000fe4000bf05270 */
[----:B------:R-:W-:Y:S02]  /*1130*/  USEL UR4, URZ, 0x4, UP1 ;  /* 0x00000004ff047887 */ /* 0x000fe40008800000 */
[----:B------:R-:W-:-:S02]  /*1140*/  UISETP.NE.AND UP1, UPT, UR63, 0x4, UPT ;  /* 0x000000043f00788c */ /* 0x000fc4000bf25270 */
[----:B------:R-:W-:Y:S02]  /*1150*/  USEL UR7, URZ, 0x8, UP0 ;  /* 0x00000008ff077887 */ /* 0x000fe40008000000 */
[----:B------:R-:W-:Y:S02]  /*1160*/  UISETP.NE.AND UP0, UPT, UR63, 0x5, UPT ;  /* 0x000000053f00788c */ /* 0x000fe4000bf05270 */
[----:B------:R-:W-:Y:S02]  /*1170*/  USEL UR6, URZ, 0x10, UP1 ;  /* 0x00000010ff067887 */ /* 0x000fe40008800000 */
[----:B------:R-:W-:Y:S02]  /*1180*/  UISETP.NE.AND UP1, UPT, UR63, 0x6, UPT ;  /* 0x000000063f00788c */ /* 0x000fe4000bf25270 */
[----:B------:R-:W-:Y:S02]  /*1190*/  USEL UR11, URZ, 0x20, UP0 ;  /* 0x00000020ff0b7887 */ /* 0x000fe40008000000 */
[----:B------:R-:W-:-:S02]  /*11a0*/  UISETP.NE.AND UP0, UPT, UR63, 0x7, UPT ;  /* 0x000000073f00788c */ /* 0x000fc4000bf05270 */
[----:B------:R-:W-:Y:S02]  /*11b0*/  USEL UR12, URZ, 0x40, UP1 ;  /* 0x00000040ff0c7887 */ /* 0x000fe40008800000 */
[----:B------:R-:W-:Y:S02]  /*11c0*/  UISETP.NE.AND UP1, UPT, UR63, URZ, UPT ;  /* 0x000000ff3f00728c */ /* 0x000fe4000bf25270 */
[----:B------:R-:W-:Y:S02]  /*11d0*/  USEL UR13, URZ, 0x80, UP0 ;  /* 0x00000080ff0d7887 */ /* 0x000fe40008000000 */
[----:B------:R-:W-:Y:S02]  /*11e0*/  UISETP.NE.AND UP0, UPT, UR8, URZ, UPT ;  /* 0x000000ff0800728c */ /* 0x000fe4000bf05270 */
[----:B------:R-:W-:Y:S02]  /*11f0*/  UISETP.EQ.OR UP1, UPT, UR8, URZ, !UP1 ;  /* 0x000000ff0800728c */ /* 0x000fe4000cf22670 */
[----:B------:R-:W-:-:S02]  /*1200*/  USEL UR9, UR5, 0x2, UP0 ;  /* 0x0000000205097887 */ /* 0x000fc40008000000 */
[----:B------:R-:W-:Y:S02]  /*1210*/  USEL UR4, UR4, 0x4, UP0 ;  /* 0x0000000404047887 */ /* 0x000fe40008000000 */
[----:B------:R-:W-:Y:S02]  /*1220*/  USEL UR5, URZ, 0x1, !UP1 ;  /* 0x00000001ff057887 */ /* 0x000fe4000c800000 */
[----:B------:R-:W-:Y:S02]  /*1230*/  USEL UR10, UR7, 0x8, UP0 ;  /* 0x00000008070a7887 */ /* 0x000fe40008000000 */
[----:B------:R-:W-:Y:S02]  /*1240*/  USEL UR8, UR6, 0x10, UP0 ;  /* 0x0000001006087887 */ /* 0x000fe40008000000 */
[----:B------:R-:W-:Y:S02]  /*1250*/  UIADD3 UR4, UPT, UPT, UR4, UR9, UR5 ;  /* 0x0000000904047290 */ /* 0x000fe4000fffe005 */
[----:B------:R-:W-:-:S02]  /*1260*/  USEL UR7, UR11, 0x20, UP0 ;  /* 0x000000200b077887 */ /* 0x000fc40008000000 */
[----:B------:R-:W-:Y:S02]  /*1270*/  USEL UR6, UR12, 0x40, UP0 ;  /* 0x000000400c067887 */ /* 0x000fe40008000000 */
[----:B------:R-:W-:Y:S02]  /*1280*/  UIADD3 UR4, UPT, UPT, UR8, UR10, UR4 ;  /* 0x0000000a08047290 */ /* 0x000fe4000fffe004 */
[----:B------:R-:W-:Y:S02]  /*1290*/  USEL UR5, UR13, 0x80, UP0 ;  /* 0x000000800d057887 */ /* 0x000fe40008000000 */
[----:B------:R-:W-:-:S04]  /*12a0*/  UIADD3 UR4, UPT, UPT, UR6, UR7, UR4 ;  /* 0x0000000706047290 */ /* 0x000fc8000fffe004 */
[----:B------:R-:W-:-:S06]  /*12b0*/  UIADD3 UR4, UPT, UPT, UR4, UR5, URZ ;  /* 0x0000000504047290 */ /* 0x000fcc000fffe0ff */
[----:B------:R-:W-:Y:S02]  /*12c0*/  MOV R2, UR4 ;  /* 0x0000000400027c02 */ /* 0x000fe40008000f00 */
.L_x_17:
[----:B------:R-:W-:Y:S05]  /*12d0*/  BRA.U !UP2, `(.L_x_18) ;  /* 0x000000010ad47547 */ /* 0x000fea000b800000 */
[----:B------:R-:W1:Y:S01]  /*12e0*/  LDCU.128 UR12, c[0x0][0xb10] ;  /* 0x00016200ff0c77ac */ /* 0x000e620008000c00 */
[----:B------:R-:W2:Y:S01]  /*12f0*/  LDCU UR6, c[0x0][0x370] ;  /* 0x00006e00ff0677ac */ /* 0x000ea20008000800 */
[----:B------:R-:W3:Y:S01]  /*1300*/  LDCU UR5, c[0x0][0x374] ;  /* 0x00006e80ff0577ac */ /* 0x000ee20008000800 */
[----:B------:R-:W4:Y:S01]  /*1310*/  LDCU UR27, c[0x0][0xb0c] ;  /* 0x00016180ff1b77ac */ /* 0x000f220008000800 */
[----:B------:R-:W4:Y:S01]  /*1320*/  LDCU UR4, c[0x0][0xb20] ;  /* 0x00016400ff0477ac */ /* 0x000f220008000800 */
[----:B------:R-:W4:Y:S01]  /*1330*/  LDCU.64 UR8, c[0x0][0xb28] ;  /* 0x00016500ff0877ac */ /* 0x000f220008000a00 */
[----:B-1----:R-:W-:Y:S02]  /*1340*/  UISETP.NE.AND UP0, UPT, UR14, 0x1, UPT ;  /* 0x000000010e00788c */ /* 0x002fe4000bf05270 */
[----:B---3--:R-:W-:Y:S02]  /*1350*/  UIMAD.WIDE.U32 UR10, UR5, UR15, URZ ;  /* 0x0000000f050a72a5 */ /* 0x008fe4000f8e00ff */
[----:B--2---:R-:W-:-:S02]  /*1360*/  UIMAD.WIDE.U32 UR22, UR6, UR12, URZ ;  /* 0x0000000c061672a5 */ /* 0x004fc4000f8e00ff */
[----:B----4-:R-:W-:Y:S02]  /*1370*/  UISETP.NE.AND UP1, UPT, UR27, 0x1, UPT ;  /* 0x000000011b00788c */ /* 0x010fe4000bf25270 */
[----:B------:R-:W-:Y:S01]  /*1380*/  UISETP.NE.AND UP2, UPT, UR21, 0x1, UPT ;  /* 0x000000011500788c */ /* 0x000fe2000bf45270 */
[----:B------:R-:W-:Y:S02]  /*1390*/  UMOV UR10, UR11 ;  /* 0x0000000b000a7c82 */ /* 0x000fe40008000000 */
[----:B------:R-:W-:Y:S01]  /*13a0*/  UMOV UR22, UR23 ;  /* 0x0000001700167c82 */ /* 0x000fe20008000000 */
[----:B------:R-:W-:Y:S02]  /*13b0*/  @UP0 USHF.R.U32.HI UR5, URZ, UR4, UR10 ;  /* 0x00000004ff050299 */ /* 0x000fe4000801160a */
[----:B------:R-:W-:Y:S02]  /*13c0*/  UIMAD.WIDE.U32 UR24, UR20, UR15, URZ ;  /* 0x0000000f141872a5 */ /* 0x000fe4000f8e00ff */
[----:B------:R-:W-:-:S02]  /*13d0*/  UIMAD.WIDE.U32 UR10, UR5, UR8, URZ ;  /* 0x00000008050a72a5 */ /* 0x000fc4000f8e00ff */
[----:B------:R-:W-:Y:S02]  /*13e0*/  @UP1 USHF.R.U32.HI UR6, URZ, UR13, UR22 ;  /* 0x0000000dff061299 */ /* 0x000fe40008011616 */
[----:B------:R-:W-:Y:S02]  /*13f0*/  UIMAD.WIDE.U32 UR18, UR16, UR12, URZ ;  /* 0x0000000c101272a5 */ /* 0x000fe4000f8e00ff */
[----:B------:R-:W-:Y:S01]  /*1400*/  UIMAD.WIDE.U32 UR22, UR6, UR8, URZ ;  /* 0x00000008061672a5 */ /* 0x000fe2000f8e00ff */
[----:B------:R-:W-:Y:S01]  /*1410*/  UMOV UR24, UR25 ;  /* 0x0000001900187c82 */ /* 0x000fe20008000000 */
[----:B------:R-:W-:Y:S01]  /*1420*/  UMOV UR10, UR11 ;  /* 0x0000000b000a7c82 */ /* 0x000fe20008000000 */
[----:B------:R-:W-:Y:S02]  /*1430*/  USHF.R.U32.HI UR24, URZ, UR4, UR24 ;  /* 0x00000004ff187299 */ /* 0x000fe40008011618 */
[----:B------:R-:W-:Y:S02]  /*1440*/  @UP2 USHF.R.U32.HI UR5, URZ, UR9, UR10 ;  /* 0x00000009ff052299 */ /* 0x000fe4000801160a */
[----:B------:R-:W-:Y:S01]  /*1450*/  UMOV UR7, UR23 ;  /* 0x0000001700077c82 */ /* 0x000fe20008000000 */
[----:B------:R-:W-:Y:S01]  /*1460*/  UMOV UR18, UR19 ;  /* 0x0000001300127c82 */ /* 0x000fe20008000000 */
[----:B------:R-:W-:-:S02]  /*1470*/  @UP2 USHF.R.U32.HI UR6, URZ, UR9, UR7 ;  /* 0x00000009ff062299 */ /* 0x000fc40008011607 */
[----:B------:R-:W-:Y:S02]  /*1480*/  USHF.R.U32.HI UR13, URZ, UR13, UR18 ;  /* 0x0000000dff0d7299 */ /* 0x000fe40008011612 */
[----:B------:R-:W-:Y:S02]  /*1490*/  USEL UR4, UR20, UR24, !UP0 ;  /* 0x0000001814047287 */ /* 0x000fe4000c000000 */
[----:B------:R-:W-:Y:S02]  /*14a0*/  UIMAD UR7, UR5, UR21, URZ ;  /* 0x00000015050772a4 */ /* 0x000fe4000f8e02ff */
[----:B------:R-:W-:Y:S02]  /*14b0*/  USEL UR5, UR16, UR13, !UP1 ;  /* 0x0000000d10057287 */ /* 0x000fe4000c800000 */
[----:B------:R-:W-:Y:S02]  /*14c0*/  UIMAD UR12, UR6, UR21, URZ ;  /* 0x00000015060c72a4 */ /* 0x000fe4000f8e02ff */
[----:B------:R-:W-:-:S02]  /*14d0*/  UISETP.GE.AND UP0, UPT, UR4, UR7, UPT ;  /* 0x000000070400728c */ /* 0x000fc4000bf06270 */
[----:B------:R-:W-:Y:S02]  /*14e0*/  UIMAD.WIDE.U32 UR10, UR4, UR8, URZ ;  /* 0x00000008040a72a5 */ /* 0x000fe4000f8e00ff */
[----:B------:R-:W-:Y:S02]  /*14f0*/  UISETP.GE.OR UP0, UPT, UR5, UR12, UP0 ;  /* 0x0000000c0500728c */ /* 0x000fe40008706670 */
[----:B------:R-:W-:Y:S02]  /*1500*/  UIMAD.WIDE.U32 UR12, UR5, UR8, URZ ;  /* 0x00000008050c72a5 */ /* 0x000fe4000f8e00ff */
[----:B------:R-:W-:Y:S01]  /*1510*/  UIADD3 UR10, UPT, UPT, -UR4, URZ, URZ ;  /* 0x000000ff040a7290 */ /* 0x000fe2000fffe1ff */
[----:B------:R-:W-:Y:S01]  /*1520*/  UMOV UR8, UR11 ;  /* 0x0000000b00087c82 */ /* 0x000fe20008000000 */
[----:B------:R-:W-:Y:S02]  /*1530*/  UIADD3 UR11, UPT, UPT, -UR5, URZ, URZ ;  /* 0x000000ff050b7290 */ /* 0x000fe4000fffe1ff */
[----:B------:R-:W-:-:S03]  /*1540*/  USHF.R.U32.HI UR8, URZ, UR9, UR8 ;  /* 0x00000009ff087299 */ /* 0x000fc60008011608 */
[----:B------:R-:W-:Y:S01]  /*1550*/  @!UP0 UMOV UR7, UR13 ;  /* 0x0000000d00078c82 */ /* 0x000fe20008000000 */
[----:B------:R-:W-:Y:S02]  /*1560*/  UIMAD UR20, UR14, UR10, UR20 ;  /* 0x0000000a0e1472a4 */ /* 0x000fe4000f8e0214 */
[----:B------:R-:W-:Y:S02]  /*1570*/  USEL UR8, UR4, UR8, !UP2 ;  /* 0x0000000804087287 */ /* 0x000fe4000d000000 */
[----:B------:R-:W-:Y:S02]  /*1580*/  @!UP0 USHF.R.U32.HI UR7, URZ, UR9, UR7 ;  /* 0x00000009ff078299 */ /* 0x000fe40008011607 */
[----:B------:R-:W-:Y:S02]  /*1590*/  UIADD3 UR9, UPT, UPT, -UR8, URZ, URZ ;  /* 0x000000ff08097290 */ /* 0x000fe4000fffe1ff */
[----:B------:R-:W-:Y:S02]  /*15a0*/  @!UP0 USEL UR7, UR5, UR7, !UP2 ;  /* 0x0000000705078287 */ /* 0x000fe4000d000000 */
[----:B------:R-:W-:-:S02]  /*15b0*/  UIMAD UR9, UR21, UR9, UR4 ;  /* 0x00000009150972a4 */ /* 0x000fc4000f8e0204 */
[----:B------:R-:W-:Y:S02]  /*15c0*/  @!UP0 UIADD3 UR8, UPT, UPT, UR8, -UR7, URZ ;  /* 0x8000000708088290 */ /* 0x000fe4000fffe0ff */
[----:B------:R-:W-:Y:S02]  /*15d0*/  @!UP0 UIMAD UR6, UR9, UR6, UR7 ;  /* 0x00000006090682a4 */ /* 0x000fe4000f8e0207 */
[----:B------:R-:W-:Y:S02]  /*15e0*/  @!UP0 UIMAD UR4, UR8, UR21, UR5 ;  /* 0x00000015080482a4 */ /* 0x000fe4000f8e0205 */
[----:B------:R-:W-:Y:S02]  /*15f0*/  UIMAD UR16, UR27, UR11, UR16 ;  /* 0x0000000b1b1072a4 */ /* 0x000fe4000f8e0210 */
[----:B------:R-:W-:Y:S01]  /*1600*/  UIMAD UR20, UR4, UR14, UR20 ;  /* 0x0000000e041472a4 */ /* 0x000fe2000f8e0214 */
[----:B------:R-:W-:Y:S02]  /*1610*/  @!UP0 UMOV UR5, UR6 ;  /* 0x0000000600058c82 */ /* 0x000fe40008000000 */
[----:B------:R-:W-:-:S12]  /*1620*/  UIMAD UR16, UR5, UR27, UR16 ;  /* 0x0000001b051072a4 */ /* 0x000fd8000f8e0210 */
.L_x_18:
[----:B------:R-:W-:Y:S02]  /*1630*/  UISETP.NE.AND UP1, UPT, UR28, 0x1, UPT ;  /* 0x000000011c00788c */ /* 0x000fe4000bf25270 */
[----:B------:R-:W-:Y:S02]  /*1640*/  UISETP.NE.AND UP0, UPT, UR17, 0x2, UPT ;  /* 0x000000021100788c */ /* 0x000fe4000bf05270 */
[----:B------:R-:W-:-:S05]  /*1650*/  ULOP3.LUT UR21, UR26, 0x1c00, URZ, 0xc0, !UPT ;  /* 0x00001c001a157892 */ /* 0x000fca000f8ec0ff */
[----:B------:R-:W-:Y:S07]  /*1660*/  BRA.U UP1, `(.L_x_19) ;  /* 0x0000000101447547 */ /* 0x000fee000b800000 */
[----:B------:R-:W1:Y:S01]  /*1670*/  LDCU.128 UR8, c[0x0][0xb10] ;  /* 0x00016200ff0877ac */ /* 0x000e620008000c00 */
[----:B------:R-:W2:Y:S01]  /*1680*/  LDCU UR12, c[0x0][0xb0c] ;  /* 0x00016180ff0c77ac */ /* 0x000ea20008000800 */
[----:B------:R-:W3:Y:S01]  /*1690*/  LDCU UR13, c[0x0][0xb20] ;  /* 0x00016400ff0d77ac */ /* 0x000ee20008000800 */
[----:B-1----:R-:W-:Y:S02]  /*16a0*/  UIMAD.WIDE.U32 UR6, UR16, UR8, URZ ;  /* 0x00000008100672a5 */ /* 0x002fe4000f8e00ff */
[----:B------:R-:W-:Y:S02]  /*16b0*/  UIMAD.WIDE.U32 UR4, UR20, UR11, URZ ;  /* 0x0000000b140472a5 */ /* 0x000fe4000f8e00ff */
[----:B--2---:R-:W-:Y:S02]  /*16c0*/  UISETP.NE.AND UP2, UPT, UR12, 0x1, UPT ;  /* 0x000000010c00788c */ /* 0x004fe4000bf45270 */
[----:B------:R-:W-:Y:S01]  /*16d0*/  UISETP.NE.AND UP1, UPT, UR10, 0x1, UPT ;  /* 0x000000010a00788c */ /* 0x000fe2000bf25270 */
[----:B------:R-:W-:-:S02]  /*16e0*/  UMOV UR6, UR7 ;  /* 0x0000000700067c82 */ /* 0x000fc40008000000 */
[----:B------:R-:W-:Y:S01]  /*16f0*/  UMOV UR4, UR5 ;  /* 0x0000000500047c82 */ /* 0x000fe20008000000 */
[----:B------:R-:W-:Y:S02]  /*1700*/  USHF.R.U32.HI UR6, URZ, UR9, UR6 ;  /* 0x00000009ff067299 */ /* 0x000fe40008011606 */
[----:B---3--:R-:W-:Y:S02]  /*1710*/  USHF.R.U32.HI UR4, URZ, UR13, UR4 ;  /* 0x0000000dff047299 */ /* 0x008fe40008011604 */
[----:B------:R-:W-:Y:S02]  /*1720*/  USEL UR5, UR16, UR6, !UP2 ;  /* 0x0000000610057287 */ /* 0x000fe4000d000000 */
[----:B------:R-:W-:-:S04]  /*1730*/  USEL UR4, UR20, UR4, !UP1 ;  /* 0x0000000414047287 */ /* 0x000fc8000c800000 */
[----:B------:R-:W-:Y:S02]  /*1740*/  UIADD3 UR6, UPT, UPT, UR5, -UR4, URZ ;  /* 0x8000000405067290 */ /* 0x000fe4000fffe0ff */
[----:B------:R-:W-:Y:S02]  /*1750*/  UIADD3 UR4, UPT, UPT, -UR5, UR4, URZ ;  /* 0x0000000405047290 */ /* 0x000fe4000fffe1ff */
[----:B------:R-:W-:Y:S02]  /*1760*/  UIMAD UR20, UR6, UR10, UR20 ;  /* 0x0000000a061472a4 */ /* 0x000fe4000f8e0214 */
[----:B------:R-:W-:-:S12]  /*1770*/  UIMAD UR16, UR4, UR12, UR16 ;  /* 0x0000000c041072a4 */ /* 0x000fd8000f8e0210 */
.L_x_19:
[----:B------:R-:W-:Y:S05]  /*1780*/  BRA.U !UP5, `(.L_x_20) ;  /* 0x000000010d0c7547 */ /* 0x000fea000b800000 */
[----:B------:R-:W-:Y:S01]  /*1790*/  UCGABAR_WAIT ;  /* 0x0000000000007dc7 */ /* 0x000fe20008000000 */
[----:B------:R-:W-:Y:S01]  /*17a0*/  CCTL.IVALL ;  /* 0x00000000ff00798f */ /* 0x000fe20002000000 */
[----:B------:R-:W-:Y:S05]  /*17b0*/  BRA `(.L_x_21) ;  /* 0x0000000000047947 */ /* 0x000fea0003800000 */
.L_x_20:
[----:B------:R-:W-:Y:S06]  /*17c0*/  BAR.SYNC.DEFER_BLOCKING 0x0 ;  /* 0x0000000000007b1d */ /* 0x000fec0000010000 */
.L_x_21:
[----:B------:R-:W-:Y:S05]  /*17d0*/  BRA.U UP0, `(.L_x_22) ;  /* 0x0000001500087547 */ /* 0x000fea000b800000 */
[----:B------:R-:W1:Y:S01]  /*17e0*/  LDCU UR6, c[0x0][0x38c] ;  /* 0x00007180ff0677ac */ /* 0x000e620008000800 */
[----:B------:R-:W-:Y:S01]  /*17f0*/  PLOP3.LUT P1, PT, PT, PT, UP3, 0x80, 0x8 ;  /* 0x000000000008781c */ /* 0x000fe20003f2f038 */
[----:B------:R-:W-:Y:S01]  /*1800*/  IMAD.MOV.U32 R12, RZ, RZ, 0x1 ;  /* 0x00000001ff0c7424 */ /* 0x000fe200078e00ff */
[----:B------:R-:W-:Y:S01]  /*1810*/  ISETP.EQ.OR P2, PT, R0, RZ, P3 ;  /* 0x000000ff0000720c */ /* 0x000fe20001f42670 */
[----:B------:R-:W-:Y:S01]  /*1820*/  UISETP.NE.AND UP1, UPT, UR17, URZ, UPT ;  /* 0x000000ff1100728c */ /* 0x000fe2000bf25270 */
[----:B------:R-:W-:Y:S02]  /*1830*/  PLOP3.LUT P1, PT, P1, PT, PT, 0x8, 0x80 ;  /* 0x000000000080781c */ /* 0x000fe40000f2e170 */
[----:B------:R-:W-:Y:S01]  /*1840*/  CS2R R10, SRZ ;  /* 0x00000000000a7805 */ /* 0x000fe2000001ff00 */
[----:B------:R-:W-:Y:S01]  /*1850*/  IMAD.MOV.U32 R9, RZ, RZ, RZ ;  /* 0x000000ffff097224 */ /* 0x000fe200078e00ff */
[----:B------:R-:W2:Y:S01]  /*1860*/  LDCU UR39, c[0x0][0x370] ;  /* 0x00006e00ff2777ac */ /* 0x000ea20008000800 */
[----:B------:R-:W-:Y:S01]  /*1870*/  IMAD.MOV.U32 R8, RZ, RZ, 0x1 ;  /* 0x00000001ff087424 */ /* 0x000fe200078e00ff */
[----:B------:R-:W-:Y:S01]  /*1880*/  USEL UR25, UR43, 0x2, UP1 ;  /* 0x000000022b197887 */ /* 0x000fe20008800000 */
[----:B------:R-:W3:Y:S01]  /*1890*/  LDCU.64 UR28, c[0x0][0x348] ;  /* 0x00006900ff1c77ac */ /* 0x000ee20008000a00 */
[----:B-1----:R-:W-:-:S02]  /*18a0*/  UIADD3 UR5, UPT, UPT, UR6, 0x3f, URZ ;  /* 0x0000003f06057890 */ /* 0x002fc4000fffe0ff */
[----:B------:R-:W-:Y:S02]  /*18b0*/  USHF.R.U32.HI UR44, URZ, 0x6, UR21 ;  /* 0x00000006ff2c7899 */ /* 0x000fe40008011615 */
[----:B------:R-:W-:Y:S02]  /*18c0*/  USHF.R.S32.HI UR4, URZ, 0x1f, UR5 ;  /* 0x0000001fff047899 */ /* 0x000fe40008011405 */
[----:B------:R-:W-:Y:S02]  /*18d0*/  UIADD3 UR45, UPT, UPT, UR6, 0x7e, URZ ;  /* 0x0000007e062d7890 */ /* 0x000fe4000fffe0ff */
[----:B------:R-:W-:Y:S01]  /*18e0*/  ULEA.HI UR4, UR4, UR5, URZ, 0x6 ;  /* 0x0000000504047291 */ /* 0x000fe2000f8f30ff */
[----:B------:R-:W1:Y:S03]  /*18f0*/  LDCU UR38, c[0x0][0x374] ;  /* 0x00006e80ff2677ac */ /* 0x000e660008000800 */
[----:B------:R-:W-:-:S02]  /*1900*/  USHF.R.S32.HI UR41, URZ, 0x6, UR4 ;  /* 0x00000006ff297899 */ /* 0x000fc40008011404 */
[----:B------:R-:W-:Y:S02]  /*1910*/  UIADD3 UR4, UPT, UPT, UR6, -0x1, URZ ;  /* 0xffffffff06047890 */ /* 0x000fe4000fffe0ff */
[----:B------:R-:W-:Y:S02]  /*1920*/  UISETP.LT.U32.AND UP0, UPT, UR41, 0x6, UPT ;  /* 0x000000062900788c */ /* 0x000fe4000bf01070 */
[----:B------:R-:W-:Y:S02]  /*1930*/  UISETP.GE.U32.AND UP2, UPT, UR4, -0x7f, UPT ;  /* 0xffffff810400788c */ /* 0x000fe4000bf46070 */
[----:B------:R-:W-:Y:S01]  /*1940*/  USEL UR40, UR41, 0x6, UP0 ;  /* 0x0000000629287887 */ /* 0x000fe20008000000 */
[----:B------:R-:W-:-:S03]  /*1950*/  UMOV UR5, URZ ;  /* 0x000000ff00057c82 */ /* 0x000fc60008000000 */
[----:B------:R-:W-:Y:S02]  /*1960*/  UIADD3 UR24, UPT, UPT, UR40, -0x1, URZ ;  /* 0xffffffff28187890 */ /* 0x000fe4000fffe0ff */
[----:B------:R-:W-:-:S03]  /*1970*/  UIADD3 UR43, UPT, UPT, UR41, -UR40, URZ ;  /* 0x80000028292b7290 */ /* 0x000fc6000fffe0ff */
[----:B------:R-:W-:-:S04]  /*1980*/  @UP2 UIADD3 UR24, UPT, UPT, UR40, URZ, URZ ;  /* 0x000000ff28182290 */ /* 0x000fc8000fffe0ff */
[----:B-123--:R-:W-:-:S12]  /*1990*/  UIADD3 UR24, UPT, UPT, UR24, 0x1, URZ ;  /* 0x0000000118187890 */ /* 0x00efd8000fffe0ff */
.L_x_42:
[----:B------:R-:W-:Y:S01]  /*19a0*/  UISETP.NE.AND UP0, UPT, UR47, URZ, UPT ;  /* 0x000000ff2f00728c */ /* 0x000fe2000bf05270 */
[----:B-1----:R-:W1:Y:S08]  /*19b0*/  S2UR UR47, SR_CgaCtaId ;  /* 0x00000000002f79c3 */ /* 0x002e700000008800 */
[----:B------:R-:W-:Y:S05]  /*19c0*/  BRA.U UP0, `(.L_x_23) ;  /* 0x0000000100347547 */ /* 0x000fea000b800000 */
[----:B------:R-:W2:Y:S01]  /*19d0*/  S2R R0, SR_CgaCtaId ;  /* 0x0000000000007919 */ /* 0x000ea20000008800 */
[----:B------:R-:W-:Y:S02]  /*19e0*/  MOV R3, 0x400 ;  /* 0x0000040000037802 */ /* 0x000fe40000000f00 */
[----:B------:R-:W-:Y:S02]  /*19f0*/  SHF.L.U32 R2, R8, 0x1f, RZ ;  /* 0x0000001f08027819 */ /* 0x000fe400000006ff */
[----:B--2---:R-:W-:-:S05]  /*1a00*/  LEA R0, R0, R3, 0x18 ;  /* 0x0000000300007211 */ /* 0x004fca00078ec0ff */
[----:B------:R-:W-:-:S04]  /*1a10*/  IMAD R3, R9, 0x8, R0 ;  /* 0x0000000809037824 */ /* 0x000fc800078e0200 */
[----:B------:R-:W2:Y:S02]  /*1a20*/  SYNCS.PHASECHK.TRANS64.TRYWAIT P0, [R3+URZ+0x120], R2 ;  /* 0x00012002030075a7 */ /* 0x000ea400080011ff */
[----:B--2---:R-:W-:Y:S05]  /*1a30*/  @!P0 BRA `(.L_x_24) ;  /* 0x0000007c00148947 */ /* 0x004fea0003800000 */
.L_x_140:
[----:B------:R-:W-:Y:S01]  /*1a40*/  VIADD R9, R9, 0x1 ;  /* 0x0000000109097836 */ /* 0x000fe20000000000 */
[----:B------:R2:W-:Y:S04]  /*1a50*/  SYNCS.ARRIVE.TRANS64.A1T0 RZ, [R3+URZ+0x110], RZ ;  /* 0x000110ff03ff79a7 */ /* 0x0005e800081000ff */
[----:B------:R-:W-:-:S04]  /*1a60*/  ISETP.NE.AND P0, PT, R9, 0x2, PT ;  /* 0x000000020900780c */ /* 0x000fc80003f05270 */
[----:B------:R-:W-:Y:S02]  /*1a70*/  SEL R9, R9, RZ, P0 ;  /* 0x000000ff09097207 */ /* 0x000fe40000000000 */
[----:B--2---:R-:W-:-:S04]  /*1a80*/  SEL R3, RZ, 0x1, P0 ;  /* 0x00000001ff037807 */ /* 0x004fc80000000000 */
[----:B------:R-:W-:-:S07]  /*1a90*/  LOP3.LUT R8, R8, R3, RZ, 0x3c, !PT ;  /* 0x0000000308087212 */ /* 0x000fce00078e3cff */
.L_x_23:
[----:B------:R-:W-:Y:S01]  /*1aa0*/  UMOV UR6, 0x400 ;  /* 0x0000040000067882 */ /* 0x000fe20000000000 */
[----:B------:R-:W-:Y:S01]  /*1ab0*/  SHF.L.U32 R0, R12, 0x1f, RZ ;  /* 0x0000001f0c007819 */ /* 0x000fe200000006ff */
[----:B-1----:R-:W-:Y:S02]  /*1ac0*/  ULEA UR6, UR47, UR6, 0x18 ;  /* 0x000000062f067291 */ /* 0x002fe4000f8ec0ff */
[----:B------:R-:W-:Y:S02]  /*1ad0*/  UISETP.GE.U32.AND UP0, UPT, UR45, 0x7f, UPT ;  /* 0x0000007f2d00788c */ /* 0x000fe4000bf06070 */
[----:B------:R-:W-:Y:S02]  /*1ae0*/  ULEA UR4, UR5, UR6, 0x3 ;  /* 0x0000000605047291 */ /* 0x000fe4000f8e18ff */
[----:B------:R-:W-:Y:S02]  /*1af0*/  USHF.L.U32 UR11, UR20, 0x7, URZ ;  /* 0x00000007140b7899 */ /* 0x000fe400080006ff */
[----:B------:R-:W-:Y:S01]  /*1b00*/  ULEA UR35, UR16, UR44, 0x7 ;  /* 0x0000002c10237291 */ /* 0x000fe2000f8e38ff */
[----:B------:R-:W-:-:S04]  /*1b10*/  UMOV UR13, URZ ;  /* 0x000000ff000d7c82 */ /* 0x000fc80008000000 */
[----:B------:R1:W2:Y:S01]  /*1b20*/  SYNCS.PHASECHK.TRANS64.TRYWAIT P0, [UR4+0x30], R0 ;  /* 0x00003000ff0075a7 */ /* 0x0002a20008001104 */
[----:B------:R-:W-:Y:S06]  /*1b30*/  BRA.U !UP0, `(.L_x_25) ;  /* 0x0000000108bc7547 */ /* 0x000fec000b800000 */
[----:B------:R-:W-:Y:S01]  /*1b40*/  UMOV UR7, URZ ;  /* 0x000000ff00077c82 */ /* 0x000fe20008000000 */
[----:B------:R-:W-:-:S05]  /*1b50*/  UMOV UR4, UR5 ;  /* 0x0000000500047c82 */ /* 0x000fca0008000000 */
.L_x_31:
[----:B------:R-:W-:Y:S01]  /*1b60*/  ULEA UR33, UR4, UR6, 0x3 ;  /* 0x0000000604217291 */ /* 0x000fe2000f8e18ff */
[----:B--2---:R-:W-:Y:S01]  /*1b70*/  @!P3 MOV R2, 0x8000 ;  /* 0x000080000002b802 */ /* 0x004fe20000000f00 */
[----:B--2-4-:R-:W-:Y:S10]  /*1b80*/  @P0 BRA `(.L_x_26) ;  /* 0x00000000000c0947 */ /* 0x014ff40003800000 */
[----:B------:R-:W-:-:S04]  /*1b90*/  SHF.L.U32 R3, R12, 0x1f, RZ ;  /* 0x0000001f0c037819 */ /* 0x000fc800000006ff */
[----:B------:R-:W2:Y:S02]  /*1ba0*/  SYNCS.PHASECHK.TRANS64.TRYWAIT P0, [UR33+0x30], R3 ;  /* 0x00003003ff0075a7 */ /* 0x000ea40008001121 */
[----:B--2---:R-:W-:Y:S05]  /*1bb0*/  @!P0 BRA `(.L_x_27) ;  /* 0x0000007800c88947 */ /* 0x004fea0003800000 */
.L_x_26:
[----:B------:R2:W-:Y:S01]  /*1bc0*/  @!P3 SYNCS.ARRIVE.TRANS64 RZ, [UR33], R2 ;  /* 0x00000002ffffb9a7 */ /* 0x0005e20008000021 */
[----:B------:R-:W-:-:S04]  /*1bd0*/  ULOP3.LUT UR5, UR25, 0x2, URZ, 0xfc, !UPT ;  /* 0x0000000219057892 */ /* 0x000fc8000f8efcff */
[----:B------:R-:W-:-:S09]  /*1be0*/  UISETP.NE.AND UP0, UPT, UR5, 0x2, UPT ;  /* 0x000000020500788c */ /* 0x000fd2000bf05270 */
[----:B------:R-:W-:Y:S05]  /*1bf0*/  BRA.U UP0, `(.L_x_28) ;  /* 0x0000000100047547 */ /* 0x000fea000b800000 */
[----:B------:R-:W-:Y:S05]  /*1c00*/  BPT.TRAP 0x1 ;  /* 0x000000040000795c */ /* 0x000fea0000300000 */
.L_x_28:
[----:B------:R-:W-:Y:S04]  /*1c10*/  BSSY.RECONVERGENT B0, `(.L_x_29) ;  /* 0x0000003000007945 */ /* 0x000fe80003800200 */
[----:B------:R-:W-:Y:S05]  /*1c20*/  @P2 BRA `(.L_x_30) ;  /* 0x0000000000042947 */ /* 0x000fea0003800000 */
[----:B------:R-:W-:Y:S05]  /*1c30*/  BPT.TRAP 0x1 ;  /* 0x000000040000795c */ /* 0x000fea0000300000 */
.L_x_30:
[----:B------:R-:W-:Y:S05]  /*1c40*/  BSYNC.RECONVERGENT B0 ;  /* 0x0000000000007941 */ /* 0x000fea0003800200 */
.L_x_29:
[----:B------:R-:W-:Y:S02]  /*1c50*/  UIADD3 UR5, UPT, UPT, UR4, 0x1, URZ ;  /* 0x0000000104057890 */ /* 0x000fe4000fffe0ff */
[----:B------:R-:W-:Y:S02]  /*1c60*/  UIADD3 UR16, UP1, UPT, UR28, 0x80, URZ ;  /* 0x000000801c107890 */ /* 0x000fe4000ff3e0ff */
[----:B------:R-:W-:Y:S02]  /*1c70*/  UISETP.NE.AND UP0, UPT, UR5, 0x6, UPT ;  /* 0x000000060500788c */ /* 0x000fe4000bf05270 */
[----:B------:R-:W-:Y:S02]  /*1c80*/  USHF.L.U32 UR34, UR7, 0x6, URZ ;  /* 0x0000000607227899 */ /* 0x000fe400080006ff */
[----:B------:R-:W-:Y:S02]  /*1c90*/  USEL UR9, URZ, 0x1, UP0 ;  /* 0x00000001ff097887 */ /* 0x000fe40008000000 */
[----:B------:R-:W-:-:S02]  /*1ca0*/  USEL UR5, UR5, URZ, UP0 ;  /* 0x000000ff05057287 */ /* 0x000fc40008000000 */
[----:B------:R-:W-:Y:S02]  /*1cb0*/  UIADD3 UR14, UP0, UPT, UR28, 0x180, URZ ;  /* 0x000001801c0e7890 */ /* 0x000fe4000ff1e0ff */
[----:B------:R-:W-:Y:S01]  /*1cc0*/  ULEA UR8, UR5, UR6, 0x3 ;  /* 0x0000000605087291 */ /* 0x000fe2000f8e18ff */
[----:B------:R-:W-:Y:S01]  /*1cd0*/  LOP3.LUT R12, R12, UR9, RZ, 0x3c, !PT ;  /* 0x000000090c0c7c12 */ /* 0x000fe2000f8e3cff */
[----:B------:R-:W-:Y:S02]  /*1ce0*/  UIADD3.X UR17, UPT, UPT, URZ, UR29, URZ, UP1, !UPT ;  /* 0x0000001dff117290 */ /* 0x000fe40008ffe4ff */
[----:B------:R-:W-:Y:S01]  /*1cf0*/  UIADD3.X UR15, UPT, UPT, URZ, UR29, URZ, UP0, !UPT ;  /* 0x0000001dff0f7290 */ /* 0x000fe200087fe4ff */
[----:B-1----:R-:W-:Y:S01]  /*1d00*/  SHF.L.U32 R0, R12, 0x1f, RZ ;  /* 0x0000001f0c007819 */ /* 0x002fe200000006ff */
[----:B------:R-:W-:Y:S01]  /*1d10*/  UMOV UR18, 0x0 ;  /* 0x0000000000127882 */ /* 0x000fe20000000000 */
[----:B------:R-:W-:Y:S01]  /*1d20*/  UMOV UR19, 0x10000000 ;  /* 0x1000000000137882 */ /* 0x000fe20000000000 */
[----:B------:R-:W-:Y:S01]  /*1d30*/  UMOV UR12, UR36 ;  /* 0x00000024000c7c82 */ /* 0x000fe20008000000 */
[----:B------:R3:W4:Y:S01]  /*1d40*/  SYNCS.PHASECHK.TRANS64.TRYWAIT P0, [UR8+0x30], R0 ;  /* 0x00003000ff0075a7 */ /* 0x0007220008001108 */
[----:B------:R-:W-:Y:S01]  /*1d50*/  USHF.L.U32 UR8, UR4, 0xe, URZ ;  /* 0x0000000e04087899 */ /* 0x000fe200080006ff */
[----:B------:R-:W-:-:S02]  /*1d60*/  UMOV UR9, UR33 ;  /* 0x0000002100097c82 */ /* 0x000fc40008000000 */
[----:B------:R-:W-:Y:S01]  /*1d70*/  UMOV UR4, 0xff0000 ;  /* 0x00ff000000047882 */ /* 0x000fe20000000000 */
[----:B------:R-:W-:Y:S02]  /*1d80*/  ULEA UR32, UR21, UR8, 0x1 ;  /* 0x0000000815207291 */ /* 0x000fe4000f8e08ff */
[----:B------:R-:W-:Y:S02]  /*1d90*/  UIADD3 UR8, UPT, UPT, UR6, 0x20400, UR8 ;  /* 0x0002040006087890 */ /* 0x000fe4000fffe008 */
[----:B------:R-:W-:Y:S01]  /*1da0*/  UIADD3 UR32, UPT, UPT, UR6, 0x8400, UR32 ;  /* 0x0000840006207890 */ /* 0x000fe2000fffe020 */
[----:B------:R-:W-:Y:S01]  /*1db0*/  UMOV UR10, UR34 ;  /* 0x00000022000a7c82 */ /* 0x000fe20008000000 */
[----:B------:R-:W-:Y:S01]  /*1dc0*/  UIADD3 UR7, UPT, UPT, UR7, 0x1, URZ ;  /* 0x0000000107077890 */ /* 0x000fe2000fffe0ff */
[----:B------:R-:W-:-:S03]  /*1dd0*/  UMOV UR13, UR24 ;  /* 0x00000018000d7c82 */ /* 0x000fc60008000000 */
[----:B------:R-:W-:-:S03]  /*1de0*/  UISETP.NE.AND UP0, UPT, UR7, UR24, UPT ;  /* 0x000000180700728c */ /* 0x000fc6000bf05270 */
[----:B------:R1:W-:Y:S01]  /*1df0*/  UTMALDG.3D.MULTICAST [UR32], [UR16], UR4, desc[UR18] ;  /* 0x00001220100073b4 */ /* 0x0003e20008011804 */
[----:B------:R3:W-:Y:S01]  /*1e00*/  UTMALDG.3D [UR8], [UR14], desc[UR18] ;  /* 0x000012080e0075b4 */ /* 0x0007e20008011000 */
[----:B-1----:R-:W-:-:S04]  /*1e10*/  UMOV UR4, UR5 ;  /* 0x0000000500047c82 */ /* 0x002fc80008000000 */
[----:B---3--:R-:W-:Y:S05]  /*1e20*/  BRA.U UP0, `(.L_x_31) ;  /* 0xfffffffd004c7547 */ /* 0x008fea000b83ffff */
.L_x_25:
[----:B------:R-:W-:Y:S01]  /*1e30*/  ULEA UR4, UR5, UR6, 0x3 ;  /* 0x0000000605047291 */ /* 0x000fe2000f8e18ff */
[----:B-1----:R-:W-:Y:S01]  /*1e40*/  SHF.L.U32 R0, R12, 0x1f, RZ ;  /* 0x0000001f0c007819 */ /* 0x002fe200000006ff */
[----:B------:R-:W-:Y:S01]  /*1e50*/  @!P1 SYNCS.ARRIVE.TRANS64.A1T0 RZ, [UR6+0xa8], RZ ;  /* 0x0000a8ffffff99a7 */ /* 0x000fe20008100006 */
[----:B------:R-:W-:-:S06]  /*1e60*/  UISETP.GT.AND UP0, UPT, UR41, UR40, UPT ;  /* 0x000000282900728c */ /* 0x000fcc000bf04270 */
[----:B--2-4-:R1:W2:Y:S03]  /*1e70*/  SYNCS.PHASECHK.TRANS64.TRYWAIT P0, [UR4+0x30], R0 ;  /* 0x00003000ff0075a7 */ /* 0x0142a60008001104 */
[----:B------:R-:W-:Y:S05]  /*1e80*/  BRA.U !UP0, `(.L_x_32) ;  /* 0x0000000108c07547 */ /* 0x000fea000b800000 */
[----:B------:R-:W-:Y:S01]  /*1e90*/  UIADD3 UR26, UPT, UPT, UR43, UR13, URZ ;  /* 0x0000000d2b1a7290 */ /* 0x000fe2000fffe0ff */
[----:B------:R-:W-:-:S11]  /*1ea0*/  UMOV UR4, UR5 ;  /* 0x0000000500047c82 */ /* 0x000fd60008000000 */
.L_x_38:
[----:B------:R-:W-:Y:S01]  /*1eb0*/  ULEA UR17, UR4, UR6, 0x3 ;  /* 0x0000000604117291 */ /* 0x000fe2000f8e18ff */
[----:B--2---:R-:W-:Y:S01]  /*1ec0*/  @!P3 MOV R2, 0x8000 ;  /* 0x000080000002b802 */ /* 0x004fe20000000f00 */
[----:B--2-4-:R-:W-:Y:S10]  /*1ed0*/  @P0 BRA `(.L_x_33) ;  /* 0x00000000000c0947 */ /* 0x014ff40003800000 */
[----:B------:R-:W-:-:S04]  /*1ee0*/  SHF.L.U32 R3, R12, 0x1f, RZ ;  /* 0x0000001f0c037819 */ /* 0x000fc800000006ff */
[----:B------:R-:W2:Y:S02]  /*1ef0*/  SYNCS.PHASECHK.TRANS64.TRYWAIT P0, [UR17+0x30], R3 ;  /* 0x00003003ff0075a7 */ /* 0x000ea40008001111 */
[----:B--2---:R-:W-:Y:S05]  /*1f00*/  @!P0 BRA `(.L_x_34) ;  /* 0x00000078000c8947 */ /* 0x004fea0003800000 */
.L_x_33:
[----:B------:R2:W-:Y:S01]  /*1f10*/  @!P3 SYNCS.ARRIVE.TRANS64 RZ, [UR17], R2 ;  /* 0x00000002ffffb9a7 */ /* 0x0005e20008000011 */
[----:B------:R-:W-:-:S04]  /*1f20*/  ULOP3.LUT UR5, UR25, 0x2, URZ, 0xfc, !UPT ;  /* 0x0000000219057892 */ /* 0x000fc8000f8efcff */
[----:B------:R-:W-:-:S09]  /*1f30*/  UISETP.NE.AND UP0, UPT, UR5, 0x2, UPT ;  /* 0x000000020500788c */ /* 0x000fd2000bf05270 */
[----:B------:R-:W-:Y:S05]  /*1f40*/  BRA.U UP0, `(.L_x_35) ;  /* 0x0000000100047547 */ /* 0x000fea000b800000 */
[----:B------:R-:W-:Y:S05]  /*1f50*/  BPT.TRAP 0x1 ;  /* 0x000000040000795c */ /* 0x000fea0000300000 */
.L_x_35:
[----:B------:R-:W-:Y:S04]  /*1f60*/  BSSY.RECONVERGENT B0, `(.L_x_36) ;  /* 0x0000003000007945 */ /* 0x000fe80003800200 */
[----:B------:R-:W-:Y:S05]  /*1f70*/  @P2 BRA `(.L_x_37) ;  /* 0x0000000000042947 */ /* 0x000fea0003800000 */
[----:B------:R-:W-:Y:S05]  /*1f80*/  BPT.TRAP 0x1 ;  /* 0x000000040000795c */ /* 0x000fea0000300000 */
.L_x_37:
[----:B------:R-:W-:Y:S05]  /*1f90*/  BSYNC.RECONVERGENT B0 ;  /* 0x0000000000007941 */ /* 0x000fea0003800200 */
.L_x_36:
[----:B------:R-:W-:Y:S02]  /*1fa0*/  UIADD3 UR5, UPT, UPT, UR4, 0x1, URZ ;  /* 0x0000000104057890 */ /* 0x000fe4000fffe0ff */
[----:B------:R-:W-:Y:S02]  /*1fb0*/  UIADD3 UR14, UP1, UPT, UR28, 0x80, URZ ;  /* 0x000000801c0e7890 */ /* 0x000fe4000ff3e0ff */
[----:B------:R-:W-:Y:S02]  /*1fc0*/  UISETP.NE.AND UP0, UPT, UR5, 0x6, UPT ;  /* 0x000000060500788c */ /* 0x000fe4000bf05270 */
[----:B------:R-:W-:Y:S02]  /*1fd0*/  USHF.L.U32 UR18, UR13, 0x6, URZ ;  /* 0x000000060d127899 */ /* 0x000fe400080006ff */
[----:B------:R-:W-:Y:S02]  /*1fe0*/  USEL UR8, URZ, 0x1, UP0 ;  /* 0x00000001ff087887 */ /* 0x000fe40008000000 */
[----:B------:R-:W-:-:S02]  /*1ff0*/  USEL UR5, UR5, URZ, UP0 ;  /* 0x000000ff05057287 */ /* 0x000fc40008000000 */
[----:B------:R-:W-:Y:S02]  /*2000*/  UIADD3 UR22, UP0, UPT, UR28, 0x180, URZ ;  /* 0x000001801c167890 */ /* 0x000fe4000ff1e0ff */
[----:B------:R-:W-:Y:S01]  /*2010*/  LOP3.LUT R12, R12, UR8, RZ, 0x3c, !PT ;  /* 0x000000080c0c7c12 */ /* 0x000fe2000f8e3cff */
[----:B------:R-:W-:Y:S02]  /*2020*/  USHF.L.U32 UR8, UR4, 0xe, URZ ;  /* 0x0000000e04087899 */ /* 0x000fe400080006ff */
[----:B------:R-:W-:Y:S01]  /*2030*/  ULEA UR7, UR5, UR6, 0x3 ;  /* 0x0000000605077291 */ /* 0x000fe2000f8e18ff */
[----:B-1----:R-:W-:Y:S01]  /*2040*/  SHF.L.U32 R0, R12, 0x1f, RZ ;  /* 0x0000001f0c007819 */ /* 0x002fe200000006ff */
[----:B------:R-:W-:Y:S02]  /*2050*/  ULEA UR16, UR21, UR8, 0x1 ;  /* 0x0000000815107291 */ /* 0x000fe4000f8e08ff */
[----:B------:R-:W-:Y:S02]  /*2060*/  UIADD3.X UR15, UPT, UPT, URZ, UR29, URZ, UP1, !UPT ;  /* 0x0000001dff0f7290 */ /* 0x000fe40008ffe4ff */
[----:B------:R-:W-:-:S02]  /*2070*/  UIADD3 UR16, UPT, UPT, UR6, 0x8400, UR16 ;  /* 0x0000840006107890 */ /* 0x000fc4000fffe010 */
[----:B------:R-:W-:Y:S01]  /*2080*/  UIADD3 UR8, UPT, UPT, UR6, 0x20400, UR8 ;  /* 0x0002040006087890 */ /* 0x000fe2000fffe008 */
[----:B------:R3:W4:Y:S01]  /*2090*/  SYNCS.PHASECHK.TRANS64.TRYWAIT P0, [UR7+0x30], R0 ;  /* 0x00003000ff0075a7 */ /* 0x0007220008001107 */
[----:B------:R-:W-:Y:S01]  /*20a0*/  UIADD3.X UR23, UPT, UPT, URZ, UR29, URZ, UP0, !UPT ;  /* 0x0000001dff177290 */ /* 0x000fe200087fe4ff */
[----:B------:R-:W-:Y:S01]  /*20b0*/  UMOV UR4, 0xff0000 ;  /* 0x00ff000000047882 */ /* 0x000fe20000000000 */
[----:B------:R-:W-:Y:S01]  /*20c0*/  UMOV UR30, 0x0 ;  /* 0x00000000001e7882 */ /* 0x000fe20000000000 */
[----:B------:R-:W-:Y:S01]  /*20d0*/  UMOV UR31, 0x10000000 ;  /* 0x10000000001f7882 */ /* 0x000fe20000000000 */
[----:B------:R-:W-:Y:S01]  /*20e0*/  UMOV UR19, UR35 ;  /* 0x0000002300137c82 */ /* 0x000fe20008000000 */
[----:B------:R-:W-:Y:S01]  /*20f0*/  UMOV UR20, UR36 ;  /* 0x0000002400147c82 */ /* 0x000fe20008000000 */
[----:B------:R-:W-:Y:S01]  /*2100*/  UMOV UR12, UR36 ;  /* 0x00000024000c7c82 */ /* 0x000fe20008000000 */
[----:B------:R-:W-:Y:S01]  /*2110*/  UMOV UR9, UR17 ;  /* 0x0000001100097c82 */ /* 0x000fe20008000000 */
[----:B------:R-:W-:Y:S01]  /*2120*/  UMOV UR10, UR18 ;  /* 0x00000012000a7c82 */ /* 0x000fe20008000000 */
[----:B------:R1:W-:Y:S01]  /*2130*/  UTMALDG.3D.MULTICAST [UR16], [UR14], UR4, desc[UR30] ;  /* 0x00001e100e0073b4 */ /* 0x0003e20008011804 */
[----:B------:R-:W-:-:S04]  /*2140*/  UIADD3 UR13, UPT, UPT, UR13, 0x1, URZ ;  /* 0x000000010d0d7890 */ /* 0x000fc8000fffe0ff */
[----:B------:R-:W-:Y:S01]  /*2150*/  UISETP.NE.AND UP0, UPT, UR13, UR26, UPT ;  /* 0x0000001a0d00728c */ /* 0x000fe2000bf05270 */
[----:B------:R3:W-:Y:S01]  /*2160*/  UTMALDG.3D [UR8], [UR22], desc[UR30] ;  /* 0x00001e08160075b4 */ /* 0x0007e20008011000 */
[----:B-1----:R-:W-:-:S07]  /*2170*/  UMOV UR4, UR5 ;  /* 0x0000000500047c82 */ /* 0x002fce0008000000 */
[----:B---3--:R-:W-:Y:S05]  /*2180*/  BRA.U UP0, `(.L_x_38) ;  /* 0xfffffffd00487547 */ /* 0x008fea000b83ffff */
.L_x_32:
[C---:B------:R-:W-:Y:S01]  /*2190*/  LEA R3, R11.reuse, UR6, 0x3 ;  /* 0x000000060b037c11 */ /* 0x040fe2000f8e18ff */
[----:B------:R-:W-:Y:S01]  /*21a0*/  NOP ;  /* 0x0000000000007918 */ /* 0x000fe20000000000 */
[----:B-1----:R-:W-:Y:S02]  /*21b0*/  SHF.L.U32 R0, R10, 0x1f, RZ ;  /* 0x0000001f0a007819 */ /* 0x002fe400000006ff */
[----:B------:R-:W-:Y:S02]  /*21c0*/  LEA R5, R11, UR6, 0x4 ;  /* 0x000000060b057c11 */ /* 0x000fe4000f8e20ff */
[----:B--2-4-:R-:W1:Y:S02]  /*21d0*/  SYNCS.PHASECHK.TRANS64.TRYWAIT P0, [R3+URZ+0xb0], R0 ;  /* 0x0000b000030075a7 */ /* 0x014e6400080011ff */
[----:B-1----:R-:W-:Y:S05]  /*21e0*/  @!P0 BRA `(.L_x_39) ;  /* 0x00000074006c8947 */ /* 0x002fea0003800000 */
.L_x_143:
[----:B------:R-:W2:Y:S01]  /*21f0*/  LDS.128 R4, [R5+0x140] ;  /* 0x0001400005047984 */ /* 0x000ea20000000c00 */
[----:B------:R-:W-:Y:S01]  /*2200*/  UISETP.GE.AND UP0, UPT, UR42, 0x1, UPT ;  /* 0x000000012a00788c */ /* 0x000fe2000bf06270 */
[----:B------:R-:W-:Y:S01]  /*2210*/  @!PT LDS RZ, [RZ] ;  /* 0x00000000fffff984 */ /* 0x000fe20000000800 */
[----:B------:R-:W-:Y:S01]  /*2220*/  @!PT LDS RZ, [RZ] ;  /* 0x00000000fffff984 */ /* 0x000fe20000000800 */
[----:B------:R-:W-:Y:S01]  /*2230*/  @!PT LDS RZ, [RZ] ;  /* 0x00000000fffff984 */ /* 0x000fe20000000800 */
[----:B------:R-:W-:Y:S01]  /*2240*/  @!PT LDS RZ, [RZ] ;  /* 0x00000000fffff984 */ /* 0x000fe20000000800 */
[----:B------:R3:W-:Y:S06]  /*2250*/  MEMBAR.ALL.CTA ;  /* 0x0000000000007992 */ /* 0x0007ec0000008000 */
[----:B---3--:R-:W3:Y:S01]  /*2260*/  FENCE.VIEW.ASYNC.S ;  /* 0x00000000000073c6 */ /* 0x008ee20000000000 */
[----:B--2---:R-:W-:-:S13]  /*2270*/  LOP3.LUT P0, RZ, R6, 0x1, RZ, 0xc0, !PT ;  /* 0x0000000106ff7812 */ /* 0x004fda000780c0ff */
[----:B---3--:R-:W-:Y:S01]  /*2280*/  VOTEU.ANY UP1, P0 ;  /* 0x0000000000ff7886 */ /* 0x008fe20000020100 */
[----:B------:R-:W-:-:S13]  /*2290*/  PLOP3.LUT P0, PT, PT, PT, UP1, 0x80, 0x8 ;  /* 0x000000000008781c */ /* 0x000fda0003f0f018 */
[----:B-1----:R-:W-:Y:S02]  /*22a0*/  @P0 LOP3.LUT R0, R5, 0xffff, RZ, 0xc0, !PT ;  /* 0x0000ffff05000812 */ /* 0x002fe400078ec0ff */
[----:B------:R-:W-:Y:S02]  /*22b0*/  @P0 MOV R2, R4 ;  /* 0x0000000400020202 */ /* 0x000fe40000000f00 */
[----:B------:R-:W-:Y:S01]  /*22c0*/  @P0 R2UR UR7, R0 ;  /* 0x00000000000702ca */ /* 0x000fe200000e0000 */
[----:B------:R-:W-:Y:S01]  /*22d0*/  VIADD R0, R3, 0xc0 ;  /* 0x000000c003007836 */ /* 0x000fe20000000000 */
[----:B------:R-:W-:Y:S02]  /*22e0*/  @P0 SHF.R.U32.HI R4, RZ, 0x10, R5 ;  /* 0x00000010ff040819 */ /* 0x000fe40000011605 */
[----:B------:R-:W-:Y:S02]  /*22f0*/  @P0 R2UR UR8, R2 ;  /* 0x00000000020802ca */ /* 0x000fe400000e0000 */
[----:B------:R-:W-:-:S02]  /*2300*/  PRMT R0, RZ, 0x654, R0 ;  /* 0x00000654ff007816 */ /* 0x000fc40000000000 */
[----:B------:R-:W-:Y:S02]  /*2310*/  @P0 R2UR UR4, R4 ;  /* 0x00000000040402ca */ /* 0x000fe400000e0000 */
[----:B------:R1:W-:Y:S03]  /*2320*/  SYNCS.ARRIVE.TRANS64.RED.A1T0 RZ, [R0+URZ], RZ ;  /* 0x000000ff00ff79a7 */ /* 0x0003e600081004ff */
[----:B------:R-:W-:-:S04]  /*2330*/  @UP1 UMOV UR27, UR7 ;  /* 0x00000007001b1c82 */ /* 0x000fc80008000000 */
[----:B------:R-:W-:-:S04]  /*2340*/  @UP1 UMOV UR37, UR8 ;  /* 0x0000000800251c82 */ /* 0x000fc80008000000 */
[----:B------:R-:W-:Y:S01]  /*2350*/  @UP1 UMOV UR36, UR4 ;  /* 0x0000000400241c82 */ /* 0x000fe20008000000 */
[----:B------:R-:W-:Y:S05]  /*2360*/  BRA.U !UP0, `(.L_x_40) ;  /* 0x0000000108d47547 */ /* 0x000fea000b800000 */
[----:B------:R-:W2:Y:S01]  /*2370*/  LDCU.128 UR12, c[0x0][0xb10] ;  /* 0x00016200ff0c77ac */ /* 0x000ea20008000c00 */
[----:B------:R-:W3:Y:S01]  /*2380*/  LDCU UR26, c[0x0][0xb20] ;  /* 0x00016400ff1a77ac */ /* 0x000ee20008000800 */
[----:B------:R-:W4:Y:S01]  /*2390*/  LDCU UR20, c[0x0][0xb0c] ;  /* 0x00016180ff1477ac */ /* 0x000f220008000800 */
[----:B------:R-:W1:Y:S01]  /*23a0*/  LDCU.64 UR10, c[0x0][0xb28] ;  /* 0x00016500ff0a77ac */ /* 0x000e620008000a00 */
[----:B------:R-:W-:Y:S02]  /*23b0*/  UISETP.NE.AND UP3, UPT, UR42, 0x1, UPT ;  /* 0x000000012a00788c */ /* 0x000fe4000bf65270 */
[----:B--2---:R-:W-:Y:S02]  /*23c0*/  UIMAD.WIDE.U32 UR16, UR38, UR15, URZ ;  /* 0x0000000f261072a5 */ /* 0x004fe4000f8e00ff */
[----:B------:R-:W-:Y:S02]  /*23d0*/  UIMAD.WIDE.U32 UR8, UR39, UR12, URZ ;  /* 0x0000000c270872a5 */ /* 0x000fe4000f8e00ff */
[----:B------:R-:W-:-:S02]  /*23e0*/  UISETP.NE.AND UP0, UPT, UR14, 0x1, UPT ;  /* 0x000000010e00788c */ /* 0x000fc4000bf05270 */
[----:B------:R-:W-:Y:S01]  /*23f0*/  UIMAD.WIDE.U32 UR22, UR27, UR15, URZ ;  /* 0x0000000f1b1672a5 */ /* 0x000fe2000f8e00ff */
[----:B------:R-:W-:Y:S02]  /*2400*/  UMOV UR16, UR17 ;  /* 0x0000001100107c82 */ /* 0x000fe40008000000 */
[----:B------:R-:W-:Y:S01]  /*2410*/  UMOV UR8, UR9 ;  /* 0x0000000900087c82 */ /* 0x000fe20008000000 */
[----:B---3--:R-:W-:Y:S02]  /*2420*/  USHF.R.U32.HI UR16, URZ, UR26, UR16 ;  /* 0x0000001aff107299 */ /* 0x008fe40008011610 */
[----:B----4-:R-:W-:Y:S02]  /*2430*/  UISETP.NE.AND UP2, UPT, UR20, 0x1, UPT ;  /* 0x000000011400788c */ /* 0x010fe4000bf45270 */
[----:B------:R-:W-:Y:S02]  /*2440*/  USHF.R.U32.HI UR8, URZ, UR13, UR8 ;  /* 0x0000000dff087299 */ /* 0x000fe40008011608 */
[----:B------:R-:W-:-:S02]  /*2450*/  USEL UR7, UR38, UR16, !UP0 ;  /* 0x0000001026077287 */ /* 0x000fc4000c000000 */
[----:B------:R-:W-:Y:S02]  /*2460*/  USEL UR8, UR39, UR8, !UP2 ;  /* 0x0000000827087287 */ /* 0x000fe4000d000000 */
[----:B-1----:R-:W-:Y:S01]  /*2470*/  UIMAD.WIDE.U32 UR16, UR7, UR10, URZ ;  /* 0x0000000a071072a5 */ /* 0x002fe2000f8e00ff */
[----:B------:R-:W-:Y:S01]  /*2480*/  UMOV UR4, UR23 ;  /* 0x0000001700047c82 */ /* 0x000fe20008000000 */
[----:B------:R-:W-:Y:S02]  /*2490*/  UIMAD.WIDE.U32 UR18, UR37, UR12, URZ ;  /* 0x0000000c251272a5 */ /* 0x000fe4000f8e00ff */
[----:B------:R-:W-:-:S03]  /*24a0*/  UIMAD.WIDE.U32 UR22, UR8, UR10, URZ ;  /* 0x0000000a081672a5 */ /* 0x000fc6000f8e00ff */
[----:B------:R-:W-:Y:S01]  /*24b0*/  UMOV UR16, UR17 ;  /* 0x0000001100107c82 */ /* 0x000fe20008000000 */
[----:B------:R-:W-:Y:S02]  /*24c0*/  USHF.R.U32.HI UR4, URZ, UR26, UR4 ;  /* 0x0000001aff047299 */ /* 0x000fe40008011604 */
[----:B------:R-:W-:Y:S01]  /*24d0*/  @UP3 USHF.R.U32.HI UR7, URZ, UR11, UR16 ;  /* 0x0000000bff073299 */ /* 0x000fe20008011610 */
[----:B------:R-:W-:Y:S01]  /*24e0*/  UMOV UR18, UR19 ;  /* 0x0000001300127c82 */ /* 0x000fe20008000000 */
[----:B------:R-:W-:Y:S01]  /*24f0*/  UMOV UR22, UR23 ;  /* 0x0000001700167c82 */ /* 0x000fe20008000000 */
[----:B------:R-:W-:Y:S02]  /*2500*/  USHF.R.U32.HI UR13, URZ, UR13, UR18 ;  /* 0x0000000dff0d7299 */ /* 0x000fe40008011612 */
[----:B------:R-:W-:Y:S02]  /*2510*/  USEL UR4, UR27, UR4, !UP0 ;  /* 0x000000041b047287 */ /* 0x000fe4000c000000 */
[----:B------:R-:W-:-:S02]  /*2520*/  @UP3 USHF.R.U32.HI UR8, URZ, UR11, UR22 ;  /* 0x0000000bff083299 */ /* 0x000fc40008011616 */
[----:B------:R-:W-:Y:S02]  /*2530*/  UIMAD UR9, UR42, UR7, URZ ;  /* 0x000000072a0972a4 */ /* 0x000fe4000f8e02ff */
[----:B------:R-:W-:Y:S02]  /*2540*/  USEL UR7, UR37, UR13, !UP2 ;  /* 0x0000000d25077287 */ /* 0x000fe4000d000000 */
[----:B------:R-:W-:Y:S02]  /*2550*/  UIMAD UR12, UR42, UR8, URZ ;  /* 0x000000082a0c72a4 */ /* 0x000fe4000f8e02ff */
[----:B------:R-:W-:Y:S02]  /*2560*/  UISETP.GE.AND UP0, UPT, UR4, UR9, UPT ;  /* 0x000000090400728c */ /* 0x000fe4000bf06270 */
[----:B------:R-:W-:Y:S02]  /*2570*/  UIMAD.WIDE.U32 UR16, UR4, UR10, URZ ;  /* 0x0000000a041072a5 */ /* 0x000fe4000f8e00ff */
[----:B------:R-:W-:-:S02]  /*2580*/  UISETP.GE.OR UP0, UPT, UR7, UR12, UP0 ;  /* 0x0000000c0700728c */ /* 0x000fc40008706670 */
        /* <DEDUP_REMOVED lines=19> */
.L_x_40:
[----:B------:R-:W2:Y:S02]  /*26c0*/  LDCU UR4, c[0x0][0xb30] ;  /* 0x00016600ff0477ac */ /* 0x000ea40008000800 */
[----:B--2---:R-:W-:-:S09]  /*26d0*/  UISETP.NE.AND UP0, UPT, UR4, 0x1, UPT ;  /* 0x000000010400788c */ /* 0x004fd2000bf05270 */
[----:B------:R-:W-:Y:S05]  /*26e0*/  BRA.U UP0, `(.L_x_41) ;  /* 0x0000000100447547 */ /* 0x000fea000b800000 */
[----:B------:R-:W2:Y:S01]  /*26f0*/  LDCU.128 UR12, c[0x0][0xb10] ;  /* 0x00016200ff0c77ac */ /* 0x000ea20008000c00 */
[----:B------:R-:W3:Y:S01]  /*2700*/  LDCU UR16, c[0x0][0xb0c] ;  /* 0x00016180ff1077ac */ /* 0x000ee20008000800 */
[----:B------:R-:W4:Y:S01]  /*2710*/  LDCU UR17, c[0x0][0xb20] ;  /* 0x00016400ff1177ac */ /* 0x000f220008000800 */
[----:B--2---:R-:W-:Y:S02]  /*2720*/  UIMAD.WIDE.U32 UR10, UR37, UR12, URZ ;  /* 0x0000000c250a72a5 */ /* 0x004fe4000f8e00ff */
[----:B------:R-:W-:Y:S02]  /*2730*/  UIMAD.WIDE.U32 UR8, UR27, UR15, URZ ;  /* 0x0000000f1b0872a5 */ /* 0x000fe4000f8e00ff */
[----:B---3--:R-:W-:Y:S02]  /*2740*/  UISETP.NE.AND UP2, UPT, UR16, 0x1, UPT ;  /* 0x000000011000788c */ /* 0x008fe4000bf45270 */
[----:B------:R-:W-:Y:S01]  /*2750*/  UISETP.NE.AND UP0, UPT, UR14, 0x1, UPT ;  /* 0x000000010e00788c */ /* 0x000fe2000bf05270 */
[----:B------:R-:W-:-:S02]  /*2760*/  UMOV UR7, UR11 ;  /* 0x0000000b00077c82 */ /* 0x000fc40008000000 */
[----:B------:R-:W-:Y:S01]  /*2770*/  UMOV UR4, UR9 ;  /* 0x0000000900047c82 */ /* 0x000fe20008000000 */
[----:B------:R-:W-:Y:S02]  /*2780*/  USHF.R.U32.HI UR7, URZ, UR13, UR7 ;  /* 0x0000000dff077299 */ /* 0x000fe40008011607 */
[----:B----4-:R-:W-:Y:S02]  /*2790*/  USHF.R.U32.HI UR4, URZ, UR17, UR4 ;  /* 0x00000011ff047299 */ /* 0x010fe40008011604 */
[----:B------:R-:W-:Y:S02]  /*27a0*/  USEL UR7, UR37, UR7, !UP2 ;  /* 0x0000000725077287 */ /* 0x000fe4000d000000 */
[----:B------:R-:W-:-:S04]  /*27b0*/  USEL UR4, UR27, UR4, !UP0 ;  /* 0x000000041b047287 */ /* 0x000fc8000c000000 */
[----:B------:R-:W-:Y:S02]  /*27c0*/  UIADD3 UR8, UPT, UPT, UR7, -UR4, URZ ;  /* 0x8000000407087290 */ /* 0x000fe4000fffe0ff */
[----:B------:R-:W-:Y:S02]  /*27d0*/  UIADD3 UR4, UPT, UPT, -UR7, UR4, URZ ;  /* 0x0000000407047290 */ /* 0x000fe4000fffe1ff */
[----:B------:R-:W-:Y:S02]  /*27e0*/  UIMAD UR27, UR8, UR14, UR27 ;  /* 0x0000000e081b72a4 */ /* 0x000fe4000f8e021b */
[----:B------:R-:W-:-:S12]  /*27f0*/  UIMAD UR37, UR4, UR16, UR37 ;  /* 0x00000010042572a4 */ /* 0x000fd8000f8e0225 */
.L_x_41:
[----:B------:R-:W-:Y:S01]  /*2800*/  VIADD R11, R11, 0x1 ;  /* 0x000000010b0b7836 */ /* 0x000fe20000000000 */
[----:B------:R-:W-:Y:S01]  /*2810*/  R2UR UR4, R82 ;  /* 0x00000000520472ca */ /* 0x000fe200000e0000 */
[----:B------:R-:W-:Y:S01]  /*2820*/  UIADD3 UR20, UPT, UPT, UR27, UR63, URZ ;  /* 0x0000003f1b147290 */ /* 0x000fe2000fffe0ff */
[----:B------:R-:W-:Y:S02]  /*2830*/  PLOP3.LUT P1, PT, PT, PT, PT, 0x80, 0x8 ;  /* 0x000000000008781c */ /* 0x000fe40003f2f070 */
[----:B------:R-:W-:-:S04]  /*2840*/  ISETP.NE.AND P0, PT, R11, 0x2, PT ;  /* 0x000000020b00780c */ /* 0x000fc80003f05270 */
[----:B------:R-:W-:Y:S02]  /*2850*/  SEL R3, RZ, 0x1, P0 ;  /* 0x00000001ff037807 */ /* 0x000fe40000000000 */
[----:B------:R-:W-:Y:S02]  /*2860*/  SEL R11, R11, RZ, P0 ;  /* 0x000000ff0b0b7207 */ /* 0x000fe40000000000 */
[----:B------:R-:W-:Y:S01]  /*2870*/  LOP3.LUT R10, R10, R3, RZ, 0x3c, !PT ;  /* 0x000000030a0a7212 */ /* 0x000fe200078e3cff */
[----:B------:R-:W-:Y:S01]  /*2880*/  UIADD3 UR16, UPT, UPT, UR37, UR4, URZ ;  /* 0x0000000425107290 */ /* 0x000fe2000fffe0ff */
[----:B------:R-:W-:Y:S11]  /*2890*/  BRA.U UP1, `(.L_x_42) ;  /* 0xfffffff101407547 */ /* 0x000ff6000b83ffff */
[----:B------:R-:W-:Y:S01]  /*28a0*/  UIADD3 UR7, UPT, UPT, UR6, 0x30, URZ ;  /* 0x0000003006077890 */ /* 0x000fe2000fffe0ff */
[----:B------:R-:W-:-:S03]  /*28b0*/  SHF.L.U32 R3, R12, 0x1f, RZ ;  /* 0x0000001f0c037819 */ /* 0x000fc600000006ff */
[----:B------:R-:W-:-:S09]  /*28c0*/  ULEA UR4, UR5, UR7, 0x3 ;  /* 0x0000000705047291 */ /* 0x000fd2000f8e18ff */
[----:B------:R-:W2:Y:S02]  /*28d0*/  SYNCS.PHASECHK.TRANS64.TRYWAIT P0, [UR4], R3 ;  /* 0x00000003ff0075a7 */ /* 0x000ea40008001104 */
[----:B--2---:R-:W-:Y:S05]  /*28e0*/  @!P0 BRA `(.L_x_43) ;  /* 0x0000006c00c08947 */ /* 0x004fea0003800000 */
.L_x_145:
[----:B------:R-:W-:-:S04]  /*28f0*/  UIADD3 UR4, UPT, UPT, UR5, 0x1, URZ ;  /* 0x0000000105047890 */ /* 0x000fc8000fffe0ff */
[----:B------:R-:W-:-:S04]  /*2900*/  UISETP.NE.AND UP0, UPT, UR4, 0x6, UPT ;  /* 0x000000060400788c */ /* 0x000fc8000bf05270 */
[----:B------:R-:W-:Y:S02]  /*2910*/  USEL UR6, URZ, 0x1, UP0 ;  /* 0x00000001ff067887 */ /* 0x000fe40008000000 */
[----:B------:R-:W-:-:S04]  /*2920*/  USEL UR4, UR4, URZ, UP0 ;  /* 0x000000ff04047287 */ /* 0x000fc80008000000 */
[----:B------:R-:W-:Y:S01]  /*2930*/  ULEA UR5, UR4, UR7, 0x3 ;  /* 0x0000000704057291 */ /* 0x000fe2000f8e18ff */
[----:B------:R-:W-:-:S04]  /*2940*/  LOP3.LUT R2, R12, UR6, RZ, 0x3c, !PT ;  /* 0x000000060c027c12 */ /* 0x000fc8000f8e3cff */
[----:B-1----:R-:W-:-:S04]  /*2950*/  SHF.L.U32 R3, R2, 0x1f, RZ ;  /* 0x0000001f02037819 */ /* 0x002fc800000006ff */
[----:B------:R-:W1:Y:S02]  /*2960*/  SYNCS.PHASECHK.TRANS64.TRYWAIT P0, [UR5], R3 ;  /* 0x00000003ff0075a7 */ /* 0x000e640008001105 */
[----:B-1----:R-:W-:Y:S05]  /*2970*/  @!P0 BRA `(.L_x_44) ;  /* 0x0000006c00b48947 */ /* 0x002fea0003800000 */
.L_x_147:
        /* <DEDUP_REMOVED lines=9> */
.L_x_149:
        /* <DEDUP_REMOVED lines=9> */
.L_x_151:
        /* <DEDUP_REMOVED lines=9> */
.L_x_153:
[----:B------:R-:W-:-:S04]  /*2b30*/  UIADD3 UR4, UPT, UPT, UR4, 0x1, URZ ;  /* 0x0000000104047890 */ /* 0x000fc8000fffe0ff */
[----:B------:R-:W-:-:S04]  /*2b40*/  UISETP.NE.AND UP0, UPT, UR4, 0x6, UPT ;  /* 0x000000060400788c */ /* 0x000fc8000bf05270 */
[----:B------:R-:W-:Y:S02]  /*2b50*/  USEL UR5, URZ, 0x1, UP0 ;  /* 0x00000001ff057887 */ /* 0x000fe40008000000 */
[----:B------:R-:W-:-:S04]  /*2b60*/  USEL UR4, UR4, URZ, UP0 ;  /* 0x000000ff04047287 */ /* 0x000fc80008000000 */
[----:B------:R-:W-:Y:S01]  /*2b70*/  ULEA UR4, UR4, UR7, 0x3 ;  /* 0x0000000704047291 */ /* 0x000fe2000f8e18ff */
[----:B-1----:R-:W-:-:S04]  /*2b80*/  LOP3.LUT R3, R2, UR5, RZ, 0x3c, !PT ;  /* 0x0000000502037c12 */ /* 0x002fc8000f8e3cff */
[----:B------:R-:W-:Y:S01]  /*2b90*/  SHF.L.U32 R3, R3, 0x1f, RZ ;  /* 0x0000001f03037819 */ /* 0x000fe200000006ff */
[----:B------:R-:W-:-:S07]  /*2ba0*/  IMAD.U32 R0, RZ, RZ, UR4 ;  /* 0x00000004ff007e24 */ /* 0x000fce000f8e00ff */
.L_x_48:
[----:B-1----:R1:W2:Y:S02]  /*2bb0*/  SYNCS.PHASECHK.TRANS64.TRYWAIT P0, [R0+URZ], R3 ;  /* 0x00000003000075a7 */ /* 0x0022a400080011ff */
[----:B--2---:R-:W-:Y:S05]  /*2bc0*/  @!P0 NANOSLEEP.SYNCS 0x989680 ;  /* 0x009896800000895d */ /* 0x004fea0003900000 */
[----:B------:R-:W2:Y:S02]  /*2bd0*/  @!P0 SYNCS.PHASECHK.TRANS64 P0, [R0+URZ], R3 ;  /* 0x00000003000085a7 */ /* 0x000ea400080010ff */
[----:B--2---:R-:W-:Y:S05]  /*2be0*/  @P0 EXIT ;  /* 0x000000000000094d */ /* 0x004fea0003800000 */
[----:B------:R-:W-:Y:S05]  /*2bf0*/  BRA `(.L_x_48) ;  /* 0xfffffffc00ec7947 */ /* 0x000fea000383ffff */
.L_x_22:
[----:B------:R-:W-:-:S04]  /*2c00*/  UISETP.NE.AND UP0, UPT, UR47, URZ, UPT ;  /* 0x000000ff2f00728c */ /* 0x000fc8000bf05270 */
[----:B------:R-:W-:-:S09]  /*2c10*/  UISETP.NE.OR UP0, UPT, UR17, 0x1, UP0 ;  /* 0x000000011100788c */ /* 0x000fd20008705670 */
[----:B------:R-:W-:Y:S05]  /*2c20*/  BRA.U UP0, `(.L_x_49) ;  /* 0x0000000500487547 */ /* 0x000fea000b800000 */
[----:B------:R-:W-:Y:S01]  /*2c30*/  ISETP.GE.U32.AND P2, PT, R0, 0x8, PT ;  /* 0x000000080000780c */ /* 0x000fe20003f46070 */
[----:B------:R-:W-:Y:S01]  /*2c40*/  IMAD.MOV.U32 R12, RZ, RZ, 0x1 ;  /* 0x00000001ff0c7424 */ /* 0x000fe200078e00ff */
[----:B------:R-:W-:Y:S02]  /*2c50*/  CS2R R10, SRZ ;  /* 0x00000000000a7805 */ /* 0x000fe4000001ff00 */
[----:B------:R-:W-:Y:S01]  /*2c60*/  CS2R R8, SRZ ;  /* 0x0000000000087805 */ /* 0x000fe2000001ff00 */
[----:B------:R-:W-:Y:S01]  /*2c70*/  UMOV UR6, 0x400 ;  /* 0x0000040000067882 */ /* 0x000fe20000000000 */
[----:B------:R-:W-:Y:S01]  /*2c80*/  UMOV UR5, URZ ;  /* 0x000000ff00057c82 */ /* 0x000fe20008000000 */
[----:B------:R-:W-:-:S12]  /*2c90*/  ULEA UR6, UR47, UR6, 0x18 ;  /* 0x000000062f067291 */ /* 0x000fd8000f8ec0ff */
.L_x_53:
[----:B------:R-:W-:Y:S02]  /*2ca0*/  LEA R2, R8, UR6, 0x3 ;  /* 0x0000000608027c11 */ /* 0x000fe4000f8e18ff */
[----:B------:R-:W-:-:S03]  /*2cb0*/  SHF.L.U32 R5, R9, 0x1f, RZ ;  /* 0x0000001f09057819 */ /* 0x000fc600000006ff */
[----:B------:R-:W-:Y:S01]  /*2cc0*/  VIADD R4, R2, 0x120 ;  /* 0x0000012002047836 */ /* 0x000fe20000000000 */
[----:B------:R-:W1:Y:S02]  /*2cd0*/  SYNCS.PHASECHK.TRANS64.TRYWAIT P0, [R2+URZ+0x110], R5 ;  /* 0x00011005020075a7 */ /* 0x000e6400080011ff */
[----:B-1----:R-:W-:Y:S05]  /*2ce0*/  @!P0 BRA `(.L_x_50) ;  /* 0x0000006c00388947 */ /* 0x002fea0003800000 */
.L_x_154:
[----:B------:R-:W-:Y:S01]  /*2cf0*/  ULEA UR4, UR5, UR6, 0x3 ;  /* 0x0000000605047291 */ /* 0x000fe2000f8e18ff */
[----:B------:R-:W-:Y:S02]  /*2d00*/  PRMT R4, RZ, 0x654, R4 ;  /* 0x00000654ff047816 */ /* 0x000fe40000000004 */
[----:B-1----:R-:W-:Y:S01]  /*2d10*/  SHF.L.U32 R5, R12, 0x1f, RZ ;  /* 0x0000001f0c057819 */ /* 0x002fe200000006ff */
[----:B------:R-:W-:Y:S01]  /*2d20*/  UIADD3 UR7, UPT, UPT, UR4, 0xb0, URZ ;  /* 0x000000b004077890 */ /* 0x000fe2000fffe0ff */
[----:B------:R1:W-:Y:S05]  /*2d30*/  SYNCS.ARRIVE.TRANS64.RED.A1T0 RZ, [R4+URZ], RZ ;  /* 0x000000ff04ff79a7 */ /* 0x0003ea00081004ff */
[----:B------:R-:W-:Y:S01]  /*2d40*/  IMAD.U32 R7, RZ, RZ, UR7 ;  /* 0x00000007ff077e24 */ /* 0x000fe2000f8e00ff */
[----:B------:R-:W2:Y:S04]  /*2d50*/  SYNCS.PHASECHK.TRANS64.TRYWAIT P0, [UR4+0xc0], R5 ;  /* 0x0000c005ff0075a7 */ /* 0x000ea80008001104 */
[----:B------:R-:W-:Y:S01]  /*2d60*/  PRMT R6, R0, 0x654, R7 ;  /* 0x0000065400067816 */ /* 0x000fe20000000007 */
[----:B-1----:R-:W-:Y:S01]  /*2d70*/  @!P2 IMAD.MOV.U32 R4, RZ, RZ, 0x10 ;  /* 0x00000010ff04a424 */ /* 0x002fe200078e00ff */
[----:B--2---:R-:W-:Y:S06]  /*2d80*/  @!P0 BRA `(.L_x_51) ;  /* 0x0000006c00248947 */ /* 0x004fec0003800000 */
.L_x_156:
[----:B------:R-:W-:Y:S01]  /*2d90*/  ULEA UR8, UR5, UR6, 0x4 ;  /* 0x0000000605087291 */ /* 0x000fe2000f8e20ff */
[----:B------:R-:W-:Y:S01]  /*2da0*/  SEL R3, R6, R3, !P2 ;  /* 0x0000000306037207 */ /* 0x000fe20005000000 */
[----:B------:R-:W-:Y:S01]  /*2db0*/  UIADD3 UR9, UPT, UPT, UR4, 0xb0, URZ ;  /* 0x000000b004097890 */ /* 0x000fe2000fffe0ff */
[----:B-1----:R-:W-:Y:S01]  /*2dc0*/  LEA R2, R11, UR6, 0x3 ;  /* 0x000000060b027c11 */ /* 0x002fe2000f8e18ff */
[----:B------:R-:W-:Y:S01]  /*2dd0*/  UIADD3 UR8, UPT, UPT, UR8, 0x140, URZ ;  /* 0x0000014008087890 */ /* 0x000fe2000fffe0ff */
[----:B------:R-:W-:Y:S01]  /*2de0*/  SHF.L.U32 R5, R10, 0x1f, RZ ;  /* 0x0000001f0a057819 */ /* 0x000fe200000006ff */
[----:B------:R1:W-:Y:S01]  /*2df0*/  @!P2 SYNCS.ARRIVE.TRANS64.RED RZ, [R3+URZ], R4 ;  /* 0x0000000403ffa9a7 */ /* 0x0003e200080004ff */
[----:B------:R-:W-:Y:S01]  /*2e00*/  UIADD3 UR4, UPT, UPT, UR5, 0x1, URZ ;  /* 0x0000000105047890 */ /* 0x000fe2000fffe0ff */
[----:B------:R-:W-:-:S03]  /*2e10*/  VIADD R8, R8, 0x1 ;  /* 0x0000000108087836 */ /* 0x000fc60000000000 */
[----:B------:R-:W-:Y:S02]  /*2e20*/  UISETP.NE.AND UP0, UPT, UR4, 0x2, UPT ;  /* 0x000000020400788c */ /* 0x000fe4000bf05270 */
[----:B------:R-:W-:Y:S06]  /*2e30*/  UGETNEXTWORKID.BROADCAST [UR8], [UR9] ;  /* 0x00000000080073ca */ /* 0x000fec0008000100 */
[----:B------:R-:W-:Y:S01]  /*2e40*/  USEL UR7, URZ, 0x1, UP0 ;  /* 0x00000001ff077887 */ /* 0x000fe20008000000 */
[----:B------:R-:W-:Y:S01]  /*2e50*/  ISETP.NE.AND P0, PT, R8, 0x2, PT ;  /* 0x000000020800780c */ /* 0x000fe20003f05270 */
[----:B------:R-:W-:Y:S01]  /*2e60*/  USEL UR5, UR4, URZ, UP0 ;  /* 0x000000ff04057287 */ /* 0x000fe20008000000 */
[----:B------:R-:W2:Y:S03]  /*2e70*/  SYNCS.PHASECHK.TRANS64.TRYWAIT P1, [R2+URZ+0xb0], R5 ;  /* 0x0000b005020075a7 */ /* 0x000ea600080211ff */
[----:B------:R-:W-:Y:S01]  /*2e80*/  LOP3.LUT R12, R12, UR7, RZ, 0x3c, !PT ;  /* 0x000000070c0c7c12 */ /* 0x000fe2000f8e3cff */
[----:B-12---:R-:W-:Y:S07]  /*2e90*/  @!P1 BRA `(.L_x_52) ;  /* 0x0000006800f89947 */ /* 0x006fee0003800000 */
.L_x_157:
[C---:B------:R-:W-:Y:S01]  /*2ea0*/  LEA R4, R11.reuse, UR6, 0x4 ;  /* 0x000000060b047c11 */ /* 0x040fe2000f8e20ff */
[----:B-1----:R-:W-:Y:S01]  /*2eb0*/  VIADD R2, R2, 0xc0 ;  /* 0x000000c002027836 */ /* 0x002fe20000000000 */
[----:B------:R-:W-:Y:S01]  /*2ec0*/  SEL R8, R8, RZ, P0 ;  /* 0x000000ff08087207 */ /* 0x000fe20000000000 */
[----:B------:R-:W-:-:S03]  /*2ed0*/  VIADD R11, R11, 0x1 ;  /* 0x000000010b0b7836 */ /* 0x000fc60000000000 */
[----:B------:R-:W1:Y:S01]  /*2ee0*/  LDS.128 R4, [R4+0x140] ;  /* 0x0001400004047984 */ /* 0x000e620000000c00 */
[----:B------:R-:W-:Y:S02]  /*2ef0*/  PRMT R2, RZ, 0x654, R2 ;  /* 0x00000654ff027816 */ /* 0x000fe40000000002 */
[C---:B------:R-:W-:Y:S01]  /*2f00*/  ISETP.NE.AND P1, PT, R11.reuse, 0x2, PT ;  /* 0x000000020b00780c */ /* 0x040fe20003f25270 */
[----:B------:R-:W-:Y:S01]  /*2f10*/  @!PT LDS RZ, [RZ] ;  /* 0x00000000fffff984 */ /* 0x000fe20000000800 */
[----:B------:R-:W-:Y:S01]  /*2f20*/  @!PT LDS RZ, [RZ] ;  /* 0x00000000fffff984 */ /* 0x000fe20000000800 */
[----:B------:R-:W-:Y:S01]  /*2f30*/  @!PT LDS RZ, [RZ] ;  /* 0x00000000fffff984 */ /* 0x000fe20000000800 */
[----:B------:R-:W-:Y:S01]  /*2f40*/  @!PT LDS RZ, [RZ] ;  /* 0x00000000fffff984 */ /* 0x000fe20000000800 */
[----:B------:R2:W-:Y:S06]  /*2f50*/  MEMBAR.ALL.CTA ;  /* 0x0000000000007992 */ /* 0x0005ec0000008000 */
[----:B--2---:R-:W2:Y:S01]  /*2f60*/  FENCE.VIEW.ASYNC.S ;  /* 0x00000000000073c6 */ /* 0x004ea20000000000 */
[----:B------:R-:W-:Y:S01]  /*2f70*/  SEL R11, R11, RZ, P1 ;  /* 0x000000ff0b0b7207 */ /* 0x000fe20000800000 */
[----:B--2---:R2:W-:Y:S01]  /*2f80*/  SYNCS.ARRIVE.TRANS64.RED.A1T0 RZ, [R2+URZ], RZ ;  /* 0x000000ff02ff79a7 */ /* 0x0045e200081004ff */
[----:B-1----:R-:W-:-:S02]  /*2f90*/  LOP3.LUT P3, RZ, R6, 0x1, RZ, 0xc0, !PT ;  /* 0x0000000106ff7812 */ /* 0x002fc4000786c0ff */
[----:B------:R-:W-:-:S04]  /*2fa0*/  SEL R5, RZ, 0x1, P1 ;  /* 0x00000001ff057807 */ /* 0x000fc80000800000 */
[----:B------:R-:W-:Y:S02]  /*2fb0*/  LOP3.LUT R10, R10, R5, RZ, 0x3c, !PT ;  /* 0x000000050a0a7212 */ /* 0x000fe400078e3cff */
[----:B--2---:R-:W-:-:S04]  /*2fc0*/  SEL R2, RZ, 0x1, P0 ;  /* 0x00000001ff027807 */ /* 0x004fc80000000000 */
[----:B------:R-:W-:Y:S01]  /*2fd0*/  LOP3.LUT R9, R9, R2, RZ, 0x3c, !PT ;  /* 0x0000000209097212 */ /* 0x000fe200078e3cff */
[----:B------:R-:W-:Y:S06]  /*2fe0*/  @P3 BRA `(.L_x_53) ;  /* 0xfffffffc002c3947 */ /* 0x000fec000383ffff */
[----:B------:R-:W-:Y:S01]  /*2ff0*/  ULEA UR4, UR5, UR6, 0x3 ;  /* 0x0000000605047291 */ /* 0x000fe2000f8e18ff */
[----:B------:R-:W-:-:S08]  /*3000*/  SHF.L.U32 R3, R12, 0x1f, RZ ;  /* 0x0000001f0c037819 */ /* 0x000fd000000006ff */
[----:B------:R-:W1:Y:S02]  /*3010*/  SYNCS.PHASECHK.TRANS64 P0, [UR4+0xc0], R3 ;  /* 0x0000c003ff0075a7 */ /* 0x000e640008001004 */
[----:B-1----:R-:W-:Y:S05]  /*3020*/  @P0 BRA `(.L_x_54) ;  /* 0x0000000000080947 */ /* 0x002fea0003800000 */
[----:B------:R-:W1:Y:S02]  /*3030*/  SYNCS.PHASECHK.TRANS64.TRYWAIT P0, [UR4+0xc0], R3 ;  /* 0x0000c003ff0075a7 */ /* 0x000e640008001104 */
[----:B-1----:R-:W-:Y:S05]  /*3040*/  @!P0 BRA `(.L_x_55) ;  /* 0x0000006800a08947 */ /* 0x002fea0003800000 */
.L_x_54:
[----:B------:R-:W-:-:S04]  /*3050*/  UIADD3 UR7, UPT, UPT, UR5, 0x1, URZ ;  /* 0x0000000105077890 */ /* 0x000fc8000fffe0ff */
[----:B------:R-:W-:-:S04]  /*3060*/  UISETP.NE.AND UP0, UPT, UR7, 0x2, UPT ;  /* 0x000000020700788c */ /* 0x000fc8000bf05270 */
[----:B------:R-:W-:Y:S02]  /*3070*/  USEL UR8, URZ, 0x1, UP0 ;  /* 0x00000001ff087887 */ /* 0x000fe40008000000 */
[----:B------:R-:W-:-:S04]  /*3080*/  USEL UR7, UR7, URZ, UP0 ;  /* 0x000000ff07077287 */ /* 0x000fc80008000000 */
[----:B------:R-:W-:Y:S01]  /*3090*/  ULEA UR7, UR7, UR6, 0x3 ;  /* 0x0000000607077291 */ /* 0x000fe2000f8e18ff */
[----:B-1----:R-:W-:-:S04]  /*30a0*/  LOP3.LUT R3, R12, UR8, RZ, 0x3c, !PT ;  /* 0x000000080c037c12 */ /* 0x002fc8000f8e3cff */
[----:B------:R-:W-:-:S04]  /*30b0*/  SHF.L.U32 R0, R3, 0x1f, RZ ;  /* 0x0000001f03007819 */ /* 0x000fc800000006ff */
[----:B------:R-:W1:Y:S02]  /*30c0*/  SYNCS.PHASECHK.TRANS64 P0, [UR7+0xc0], R0 ;  /* 0x0000c000ff0075a7 */ /* 0x000e640008001007 */
[----:B-1----:R-:W-:Y:S05]  /*30d0*/  @P0 EXIT ;  /* 0x000000000000094d */ /* 0x002fea0003800000 */
[----:B------:R-:W-:Y:S02]  /*30e0*/  SHF.L.U32 R3, R3, 0x1f, RZ ;  /* 0x0000001f03037819 */ /* 0x000fe400000006ff */
[----:B------:R-:W-:-:S07]  /*30f0*/  MOV R0, UR7 ;  /* 0x0000000700007c02 */ /* 0x000fce0008000f00 */
.L_x_56:
[----:B-1----:R1:W2:Y:S02]  /*3100*/  SYNCS.PHASECHK.TRANS64.TRYWAIT P0, [R0+URZ+0xc0], R3 ;  /* 0x0000c003000075a7 */ /* 0x0022a400080011ff */
[----:B--2---:R-:W-:Y:S05]  /*3110*/  @!P0 NANOSLEEP.SYNCS 0x989680 ;  /* 0x009896800000895d */ /* 0x004fea0003900000 */
[----:B------:R-:W2:Y:S02]  /*3120*/  @!P0 SYNCS.PHASECHK.TRANS64 P0, [R0+URZ+0xc0], R3 ;  /* 0x0000c003000085a7 */ /* 0x000ea400080010ff */
[----:B--2---:R-:W-:Y:S05]  /*3130*/  @P0 EXIT ;  /* 0x000000000000094d */ /* 0x004fea0003800000 */
[----:B------:R-:W-:Y:S05]  /*3140*/  BRA `(.L_x_56) ;  /* 0xfffffffc00ec7947 */ /* 0x000fea000383ffff */
.L_x_49:
[----:B------:R-:W-:Y:S05]  /*3150*/  BRA.U UP4, `(.L_x_57) ;  /* 0x0000000d04bc7547 */ /* 0x000fea000b800000 */
[----:B------:R-:W-:Y:S01]  /*3160*/  UMOV UR4, 0x40 ;  /* 0x0000004000047882 */ /* 0x000fe20000000000 */
[----:B------:R-:W-:Y:S01]  /*3170*/  NOP ;  /* 0x0000000000007918 */ /* 0x000fe20000000000 */
[----:B------:R-:W-:Y:S01]  /*3180*/  ULEA UR5, UR47, UR4, 0x18 ;  /* 0x000000042f057291 */ /* 0x000fe2000f8ec0ff */
[----:B------:R-:W-:Y:S02]  /*3190*/  UMOV UR6, 0x400 ;  /* 0x0000040000067882 */ /* 0x000fe40000000000 */
[----:B------:R-:W-:-:S06]  /*31a0*/  ULEA UR6, UR47, UR6, 0x18 ;  /* 0x000000062f067291 */ /* 0x000fcc000f8ec0ff */
[----:B------:R-:W1:Y:S02]  /*31b0*/  LDS.U8 R0, [UR5+0x1c] ;  /* 0x00001c05ff007984 */ /* 0x000e640008000000 */
[----:B-1----:R-:W-:-:S13]  /*31c0*/  ISETP.NE.AND P0, PT, R0, RZ, PT ;  /* 0x000000ff0000720c */ /* 0x002fda0003f05270 */
[----:B------:R-:W-:Y:S05]  /*31d0*/  @P0 BRA `(.L_x_58) ;  /* 0x0000000000580947 */ /* 0x000fea0003800000 */
[----:B------:R-:W-:-:S13]  /*31e0*/  ELECT P0, URZ, PT ;  /* 0x0000000000ff782f */ /* 0x000fda0003800000 */
[----:B------:R-:W-:Y:S05]  /*31f0*/  @!P0 BRA `(.L_x_59) ;  /* 0x0000000000608947 */ /* 0x000fea0003800000 */
[----:B------:R-:W-:Y:S01]  /*3200*/  UMOV UR4, 0x10 ;  /* 0x0000001000047882 */ /* 0x000fe20000000000 */
[----:B------:R-:W-:Y:S01]  /*3210*/  HFMA2 R0, -RZ, RZ, 0, 5.9604644775390625e-08 ;  /* 0x00000001ff007431 */ /* 0x000fe200000001ff */
[----:B------:R-:W-:-:S03]  /*3220*/  MOV R3, 0xffff ;  /* 0x0000ffff00037802 */ /* 0x000fc60000000f00 */
[----:B------:R-:W-:Y:S04]  /*3230*/  DEPBAR.LE SB1, 0x36 ;  /* 0x00009d800000791a */ /* 0x000fe80000000000 */
[----:B------:R-:W1:Y:S02]  /*3240*/  UTCATOMSWS.FIND_AND_SET.ALIGN UP0, UR4, UR4 ;  /* 0x00000004000475e3 */ /* 0x000e640008000800 */
[----:B-1----:R-:W-:Y:S01]  /*3250*/  MOV R4, UR4 ;  /* 0x0000000400047c02 */ /* 0x002fe20008000f00 */
[----:B------:R-:W-:Y:S06]  /*3260*/  BRA.U UP0, `(.L_x_60) ;  /* 0x0000000100187547 */ /* 0x000fec000b800000 */
.L_x_61:
[----:B------:R-:W-:Y:S05]  /*3270*/  NANOSLEEP 0x64 ;  /* 0x000000640000795d */ /* 0x000fea0003800000 */
[----:B------:R-:W-:-:S05]  /*3280*/  UMOV UR4, 0x10 ;  /* 0x0000001000047882 */ /* 0x000fca0000000000 */
[----:B------:R-:W-:Y:S04]  /*3290*/  DEPBAR.LE SB1, 0x36 ;  /* 0x00009d800000791a */ /* 0x000fe80000000000 */
[----:B------:R-:W1:Y:S02]  /*32a0*/  UTCATOMSWS.FIND_AND_SET.ALIGN UP0, UR4, UR4 ;  /* 0x00000004000475e3 */ /* 0x000e640008000800 */
[----:B-1----:R-:W-:Y:S01]  /*32b0*/  MOV R4, UR4 ;  /* 0x0000000400047c02 */ /* 0x002fe20008000f00 */
[----:B------:R-:W-:Y:S05]  /*32c0*/  BRA.U !UP0, `(.L_x_61) ;  /* 0xfffffffd08e87547 */ /* 0x000fea000b83ffff */
.L_x_60:
[-C--:B------:R-:W-:Y:S02]  /*32d0*/  SHF.L.U32 R3, R3, R4.reuse, RZ ;  /* 0x0000000403037219 */ /* 0x080fe400000006ff */
[----:B------:R-:W-:Y:S01]  /*32e0*/  SHF.L.U32 R0, R0, R4, RZ ;  /* 0x0000000400007219 */ /* 0x000fe200000006ff */
[----:B------:R-:W-:Y:S02]  /*32f0*/  IMAD.SHL.U32 R4, R4, 0x20, RZ ;  /* 0x0000002004047824 */ /* 0x000fe400078e00ff */
[----:B------:R1:W-:Y:S04]  /*3300*/  ATOMS.OR RZ, [UR5+0x14], R3 ;  /* 0x00001403ffff798c */ /* 0x0003e8000b000005 */
[----:B------:R1:W-:Y:S04]  /*3310*/  ATOMS.OR RZ, [UR5+0x18], R0 ;  /* 0x00001800ffff798c */ /* 0x0003e8000b000005 */
[----:B------:R1:W-:Y:S01]  /*3320*/  STS [UR6+0x160], R4 ;  /* 0x00016004ff007988 */ /* 0x0003e20008000806 */
[----:B------:R-:W-:Y:S05]  /*3330*/  BRA `(.L_x_59) ;  /* 0x0000000000107947 */ /* 0x000fea0003800000 */
.L_x_58:
[----:B------:R-:W-:Y:S02]  /*3340*/  MOV R0, 0xffffffff ;  /* 0xffffffff00007802 */ /* 0x000fe40000000f00 */
[----:B------:R-:W-:-:S03]  /*3350*/  MOV R4, 0x3380 ;  /* 0x0000338000047802 */ /* 0x000fc60000000f00 */
[----:B------:R1:W-:Y:S04]  /*3360*/  STS [UR6+0x160], R0 ;  /* 0x00016000ff007988 */ /* 0x0003e80008000806 */
[----:B-1---5:R-:W-:Y:S05]  /*3370*/  CALL.REL.NOINC `($__internal_1_$__cuda_sm10x_tcgen05_guardrail_trap_phase_invalid_during_alloc) ;  /* 0x0000006c00ec7944 */ /* 0x022fea0003c00000 */
.L_x_59:
[----:B------:R-:W-:Y:S05]  /*3380*/  WARPSYNC.ALL ;  /* 0x0000000000007948 */ /* 0x000fea0003800000 */
[----:B------:R-:W2:Y:S01]  /*3390*/  S2UR UR4, SR_CgaCtaId ;  /* 0x00000000000479c3 */ /* 0x000ea20000008800 */
[----:B------:R-:W-:Y:S01]  /*33a0*/  UMOV UR26, 0x400 ;  /* 0x00000400001a7882 */ /* 0x000fe20000000000 */
[----:B------:R-:W-:-:S06]  /*33b0*/  NOP ;  /* 0x0000000000007918 */ /* 0x000fcc0000000000 */
[----:B------:R-:W-:Y:S06]  /*33c0*/  BAR.ARV 0x6, 0xa0 ;  /* 0x0182800000007b1d */ /* 0x000fec0000002000 */
[----:B------:R-:W3:Y:S01]  /*33d0*/  LDCU UR5, c[0x0][0x38c] ;  /* 0x00007180ff0577ac */ /* 0x000ee20008000800 */
[----:B------:R-:W-:Y:S01]  /*33e0*/  LOP3.LUT R2, R2, 0xffff, RZ, 0xc0, !PT ;  /* 0x0000ffff02027812 */ /* 0x000fe200078ec0ff */
[----:B------:R-:W-:Y:S01]  /*33f0*/  IMAD.MOV.U32 R11, RZ, RZ, 0x1 ;  /* 0x00000001ff0b7424 */ /* 0x000fe200078e00ff */
[----:B------:R-:W-:Y:S01]  /*3400*/  CS2R R8, SRZ ;  /* 0x0000000000087805 */ /* 0x000fe2000001ff00 */
[----:B------:R-:W4:Y:S01]  /*3410*/  LDCU UR7, c[0x0][0x38c] ;  /* 0x00007180ff0777ac */ /* 0x000f220008000800 */
[----:B------:R-:W-:Y:S01]  /*3420*/  R2UR UR27, R2 ;  /* 0x00000000021b72ca */ /* 0x000fe200000e0000 */
[----:B------:R-:W-:Y:S01]  /*3430*/  IMAD.MOV.U32 R10, RZ, RZ, RZ ;  /* 0x000000ffff0a7224 */ /* 0x000fe200078e00ff */
[----:B------:R-:W-:Y:S01]  /*3440*/  UMOV UR31, URZ ;  /* 0x000000ff001f7c82 */ /* 0x000fe20008000000 */
[----:B------:R-:W-:Y:S01]  /*3450*/  UMOV UR22, URZ ;  /* 0x000000ff00167c82 */ /* 0x000fe20008000000 */
[----:B--2---:R-:W-:Y:S01]  /*3460*/  ULEA UR26, UR4, UR26, 0x18 ;  /* 0x0000001a041a7291 */ /* 0x004fe2000f8ec0ff */
[----:B------:R-:W-:Y:S01]  /*3470*/  UMOV UR38, 0x0 ;  /* 0x0000000000267882 */ /* 0x000fe20000000000 */
[----:B------:R-:W-:-:S02]  /*3480*/  UMOV UR39, 0x8200490 ;  /* 0x0820049000277882 */ /* 0x000fc40000000000 */
[----:B------:R-:W-:Y:S02]  /*3490*/  UIADD3 UR4, UPT, UPT, UR26, 0x8400, URZ ;  /* 0x000084001a047890 */ /* 0x000fe4000fffe0ff */
[----:B------:R-:W-:Y:S02]  /*34a0*/  UIADD3 UR6, UPT, UPT, UR26, 0x20400, URZ ;  /* 0x000204001a067890 */ /* 0x000fe4000fffe0ff */
[----:B---3--:R-:W-:Y:S01]  /*34b0*/  UIADD3 UR5, UPT, UPT, UR5, 0x3f, URZ ;  /* 0x0000003f05057890 */ /* 0x008fe2000fffe0ff */
[----:B-1----:R-:W1:Y:S01]  /*34c0*/  LDS R0, [UR26+0x160] ;  /* 0x0001601aff007984 */ /* 0x002e620008000800 */
[----:B------:R-:W-:Y:S01]  /*34d0*/  UMOV UR36, 0x0 ;  /* 0x0000000000247882 */ /* 0x000fe20000000000 */
[----:B------:R-:W-:Y:S01]  /*34e0*/  UMOV UR37, 0x8200490 ;  /* 0x0820049000257882 */ /* 0x000fe20000000000 */
[----:B------:R-:W-:Y:S02]  /*34f0*/  USHF.R.S32.HI UR40, URZ, 0x1f, UR5 ;  /* 0x0000001fff287899 */ /* 0x000fe40008011405 */
[----:B----4-:R-:W-:-:S02]  /*3500*/  UISETP.GE.AND UP4, UPT, UR7, 0x1, UPT ;  /* 0x000000010700788c */ /* 0x010fc4000bf86270 */
[----:B------:R-:W-:Y:S02]  /*3510*/  ULEA.HI UR40, UR40, UR5, URZ, 0x6 ;  /* 0x0000000528287291 */ /* 0x000fe4000f8f30ff */
[----:B------:R-:W-:Y:S02]  /*3520*/  USHF.R.U32.HI UR5, URZ, 0x4, UR4 ;  /* 0x00000004ff057899 */ /* 0x000fe40008011604 */
[----:B------:R-:W-:Y:S02]  /*3530*/  USHF.R.S32.HI UR40, URZ, 0x6, UR40 ;  /* 0x00000006ff287899 */ /* 0x000fe40008011428 */
[----:B------:R-:W-:Y:S02]  /*3540*/  USHF.R.U32.HI UR4, URZ, 0x4, UR6 ;  /* 0x00000004ff047899 */ /* 0x000fe40008011606 */
[----:B------:R-:W-:Y:S02]  /*3550*/  UISETP.LT.AND UP0, UPT, UR40, 0x1, UPT ;  /* 0x000000012800788c */ /* 0x000fe4000bf01270 */
[----:B------:R-:W-:-:S02]  /*3560*/  ULOP3.LUT UR5, UR5, 0x3fff, URZ, 0xc0, !UPT ;  /* 0x00003fff05057892 */ /* 0x000fc4000f8ec0ff */
[----:B------:R-:W-:Y:S02]  /*3570*/  ULOP3.LUT UR4, UR4, 0x3fff, URZ, 0xc0, !UPT ;  /* 0x00003fff04047892 */ /* 0x000fe4000f8ec0ff */
[----:B------:R-:W-:Y:S02]  /*3580*/  USEL UR41, UR40, 0x1, !UP0 ;  /* 0x0000000128297887 */ /* 0x000fe4000c000000 */
[----:B------:R-:W-:Y:S02]  /*3590*/  ULOP3.LUT UR28, UR5, 0x10000, URZ, 0xfc, !UPT ;  /* 0x00010000051c7892 */ /* 0x000fe4000f8efcff */
[----:B------:R-:W-:Y:S02]  /*35a0*/  ULOP3.LUT UR29, UR4, 0x10000, URZ, 0xfc, !UPT ;  /* 0x00010000041d7892 */ /* 0x000fe4000f8efcff */
[----:B------:R-:W-:Y:S01]  /*35b0*/  UIADD3 UR41, UPT, UPT, -UR41, URZ, URZ ;  /* 0x000000ff29297290 */ /* 0x000fe2000fffe1ff */
[----:B------:R-:W-:Y:S01]  /*35c0*/  UMOV UR34, 0x0 ;  /* 0x0000000000227882 */ /* 0x000fe20000000000 */
[----:B------:R-:W-:Y:S01]  /*35d0*/  UMOV UR35, 0x8200490 ;  /* 0x0820049000237882 */ /* 0x000fe20000000000 */
[----:B------:R-:W-:Y:S01]  /*35e0*/  UMOV UR32, 0x0 ;  /* 0x0000000000207882 */ /* 0x000fe20000000000 */
[----:B------:R-:W-:Y:S01]  /*35f0*/  UMOV UR33, 0x8200490 ;  /* 0x0820049000217882 */ /* 0x000fe20000000000 */
[----:B-1----:R-:W-:-:S15]  /*3600*/  R2UR UR42, R0 ;  /* 0x00000000002a72ca */ /* 0x002fde00000e0000 */
.L_x_68:
[----:B------:R-:W-:Y:S02]  /*3610*/  LEA R0, R10, UR26, 0x3 ;  /* 0x0000001a0a007c11 */ /* 0x000fe4000f8e18ff */
[----:B------:R-:W-:Y:S02]  /*3620*/  SHF.L.U32 R5, R9, 0x1f, RZ ;  /* 0x0000001f09057819 */ /* 0x000fe400000006ff */
[----:B------:R-:W-:Y:S01]  /*3630*/  PLOP3.LUT P0, PT, PT, PT, UP4, 0x80, 0x8 ;  /* 0x000000000008781c */ /* 0x000fe20003f0f048 */
[----:B------:R-:W-:Y:S01]  /*3640*/  VIADD R3, R0, 0xc0 ;  /* 0x000000c000037836 */ /* 0x000fe20000000000 */
[----:B-1----:R-:W1:Y:S02]  /*3650*/  SYNCS.PHASECHK.TRANS64.TRYWAIT P1, [R0+URZ+0xb0], R5 ;  /* 0x0000b005000075a7 */ /* 0x002e6400080211ff */
[----:B-1-3--:R-:W-:Y:S09]  /*3660*/  @!P1 BRA `(.L_x_62) ;  /* 0x0000006400309947 */ /* 0x00aff20003800000 */
.L_x_159:
[----:B------:R-:W-:Y:S01]  /*3670*/  LEA R4, R10, UR26, 0x4 ;  /* 0x0000001a0a047c11 */ /* 0x000fe2000f8e20ff */
[----:B------:R-:W-:Y:S01]  /*3680*/  @UP4 ULEA UR4, UR22, UR26, 0x3 ;  /* 0x0000001a16044291 */ /* 0x000fe2000f8e18ff */
[----:B------:R-:W-:Y:S01]  /*3690*/  PLOP3.LUT P2, PT, PT, PT, PT, 0x80, 0x8 ;  /* 0x000000000008781c */ /* 0x000fe20003f4f070 */
[----:B------:R-:W-:Y:S01]  /*36a0*/  ULEA UR30, UR31, UR26, 0x3 ;  /* 0x0000001a1f1e7291 */ /* 0x000fe2000f8e18ff */
[----:B------:R-:W-:Y:S01]  /*36b0*/  PRMT R3, RZ, 0x654, R3 ;  /* 0x00000654ff037816 */ /* 0x000fe20000000003 */
[----:B------:R-:W-:Y:S01]  /*36c0*/  ULEA UR11, UR31, UR42, 0x7 ;  /* 0x0000002a1f0b7291 */ /* 0x000fe2000f8e38ff */
[----:B-1----:R-:W1:Y:S01]  /*36d0*/  LDS.128 R4, [R4+0x140] ;  /* 0x0001400004047984 */ /* 0x002e620000000c00 */
[----:B------:R-:W-:Y:S02]  /*36e0*/  @P0 SHF.L.U32 R2, R8, 0x1f, RZ ;  /* 0x0000001f08020819 */ /* 0x000fe400000006ff */
[----:B------:R-:W-:Y:S01]  /*36f0*/  SHF.L.U32 R0, R11, 0x1f, RZ ;  /* 0x0000001f0b007819 */ /* 0x000fe200000006ff */
[----:B------:R-:W-:Y:S01]  /*3700*/  @!PT LDS RZ, [RZ] ;  /* 0x00000000fffff984 */ /* 0x000fe20000000800 */
[----:B------:R-:W-:Y:S01]  /*3710*/  @!PT LDS RZ, [RZ] ;  /* 0x00000000fffff984 */ /* 0x000fe20000000800 */
[----:B------:R-:W-:Y:S01]  /*3720*/  @!PT LDS RZ, [RZ] ;  /* 0x00000000fffff984 */ /* 0x000fe20000000800 */
[----:B------:R-:W-:Y:S01]  /*3730*/  @!PT LDS RZ, [RZ] ;  /* 0x00000000fffff984 */ /* 0x000fe20000000800 */
[----:B------:R2:W-:Y:S06]  /*3740*/  MEMBAR.ALL.CTA ;  /* 0x0000000000007992 */ /* 0x0005ec0000008000 */
[----:B--2---:R-:W2:Y:S02]  /*3750*/  FENCE.VIEW.ASYNC.S ;  /* 0x00000000000073c6 */ /* 0x004ea40000000000 */
[----:B--2---:R2:W-:Y:S01]  /*3760*/  SYNCS.ARRIVE.TRANS64.RED.A1T0 RZ, [R3+URZ], RZ ;  /* 0x000000ff03ff79a7 */ /* 0x0045e200081004ff */
[----:B------:R2:W3:Y:S01]  /*3770*/  @P0 SYNCS.PHASECHK.TRANS64.TRYWAIT P2, [UR4], R2 ;  /* 0x00000002ff0005a7 */ /* 0x0004e20008041104 */
[----:B-1----:R-:W-:Y:S01]  /*3780*/  LOP3.LUT P1, RZ, R6, 0x1, RZ, 0xc0, !PT ;  /* 0x0000000106ff7812 */ /* 0x002fe2000782c0ff */
[----:B------:R-:W1:Y:S02]  /*3790*/  SYNCS.PHASECHK.TRANS64.TRYWAIT P0, [UR30+0xf0], R0 ;  /* 0x0000f000ff0075a7 */ /* 0x000e64000800111e */
[----:B-123--:R-:W-:Y:S10]  /*37a0*/  @!P0 BRA `(.L_x_63) ;  /* 0x0000006000f48947 */ /* 0x00eff40003800000 */
.L_x_161:
[----:B------:R-:W-:Y:S01]  /*37b0*/  IADD3 R10, PT, PT, R10, 0x1, RZ ;  /* 0x000000010a0a7810 */ /* 0x000fe20007ffe0ff */
[----:B------:R-:W-:Y:S06]  /*37c0*/  BRA.U !UP4, `(.L_x_64) ;  /* 0x000000010cc07547 */ /* 0x000fec000b800000 */
[----:B------:R-:W-:Y:S01]  /*37d0*/  UPLOP3.LUT UP2, UPT, UPT, UPT, UPT, 0x40, 0x4 ;  /* 0x000000000004789c */ /* 0x000fe20003f4e870 */
[----:B------:R-:W-:Y:S01]  /*37e0*/  UMOV UR24, UR41 ;  /* 0x0000002900187c82 */ /* 0x000fe20008000000 */
[----:B------:R-:W-:Y:S01]  /*37f0*/  UMOV UR23, UR40 ;  /* 0x0000002800177c82 */ /* 0x000fe20008000000 */
[----:B------:R-:W-:-:S08]  /*3800*/  UMOV UR10, UR22 ;  /* 0x00000016000a7c82 */ /* 0x000fd00008000000 */
.L_x_67:
[----:B------:R-:W-:Y:S02]  /*3810*/  UIADD3 UR24, UPT, UPT, UR24, 0x1, URZ ;  /* 0x0000000118187890 */ /* 0x000fe4000fffe0ff */
[----:B--2---:R-:W-:Y:S02]  /*3820*/  ULEA UR5, UR10, UR26, 0x3 ;  /* 0x0000001a0a057291 */ /* 0x004fe4000f8e18ff */
[----:B------:R-:W-:Y:S01]  /*3830*/  UISETP.NE.AND UP3, UPT, UR24, URZ, UPT ;  /* 0x000000ff1800728c */ /* 0x000fe2000bf65270 */
[----:B---3--:R-:W-:Y:S10]  /*3840*/  @P2 BRA `(.L_x_65) ;  /* 0x00000000000c2947 */ /* 0x008ff40003800000 */
[----:B-1----:R-:W-:Y:S04]  /*3850*/  SHF.L.U32 R3, R8, 0x1f, RZ ;  /* 0x0000001f08037819 */ /* 0x002fe800000006ff */
[----:B------:R-:W1:Y:S02]  /*3860*/  SYNCS.PHASECHK.TRANS64.TRYWAIT P0, [UR5], R3 ;  /* 0x00000003ff0075a7 */ /* 0x000e640008001105 */
[----:B-1----:R-:W-:Y:S05]  /*3870*/  @!P0 BRA `(.L_x_66) ;  /* 0x0000006000d88947 */ /* 0x002fea0003800000 */
.L_x_65:
[----:B------:R-:W-:Y:S01]  /*3880*/  UISETP.NE.AND UP0, UPT, UR23, 0x1, UPT ;  /* 0x000000011700788c */ /* 0x000fe2000bf05270 */
[----:B------:R-:W-:Y:S01]  /*3890*/  PLOP3.LUT P2, PT, PT, PT, PT, 0x80, 0x8 ;  /* 0x000000000008781c */ /* 0x000fe20003f4f070 */
[----:B------:R-:W-:Y:S02]  /*38a0*/  UIADD3 UR4, UPT, UPT, UR10, 0x1, URZ ;  /* 0x000000010a047890 */ /* 0x000fe4000fffe0ff */
[----:B------:R-:W-:Y:S02]  /*38b0*/  UIADD3 UR25, UPT, UPT, UR5, 0x30, URZ ;  /* 0x0000003005197890 */ /* 0x000fe4000fffe0ff */
[----:B------:R-:W-:Y:S01]  /*38c0*/  UISETP.NE.AND UP1, UPT, UR4, 0x6, UPT ;  /* 0x000000060400788c */ /* 0x000fe2000bf25270 */
[----:B------:R-:W-:Y:S01]  /*38d0*/  PLOP3.LUT P0, PT, PT, PT, UP0, 0x80, 0x8 ;  /* 0x000000000008781c */ /* 0x000fe20003f0f008 */
[----:B------:R-:W-:Y:S02]  /*38e0*/  UIADD3 UR23, UPT, UPT, UR23, -0x1, URZ ;  /* 0xffffffff17177890 */ /* 0x000fe4000fffe0ff */
[----:B------:R-:W-:Y:S02]  /*38f0*/  USEL UR6, URZ, 0x1, UP1 ;  /* 0x00000001ff067887 */ /* 0x000fe40008800000 */
[----:B------:R-:W-:Y:S01]  /*3900*/  USEL UR22, UR4, URZ, UP1 ;  /* 0x000000ff04167287 */ /* 0x000fe20008800000 */
[----:B------:R-:W-:Y:S01]  /*3910*/  UMOV UR7, 0x40004040 ;  /* 0x4000404000077882 */ /* 0x000fe20000000000 */
[----:B------:R-:W-:Y:S02]  /*3920*/  UMOV UR5, 0x40004040 ;  /* 0x4000404000057882 */ /* 0x000fe40000000000 */
[----:B------:R-:W-:Y:S01]  /*3930*/  @UP0 ULEA UR4, UR22, UR26, 0x3 ;  /* 0x0000001a16040291 */ /* 0x000fe2000f8e18ff */
[----:B------:R-:W-:Y:S01]  /*3940*/  LOP3.LUT R8, R8, UR6, RZ, 0x3c, !PT ;  /* 0x0000000608087c12 */ /* 0x000fe2000f8e3cff */
[----:B------:R-:W-:Y:S01]  /*3950*/  ULEA UR6, UR10, UR29, 0xa ;  /* 0x0000001d0a067291 */ /* 0x000fe2000f8e50ff */
[----:B------:R-:W-:Y:S02]  /*3960*/  UMOV UR21, 0x40004040 ;  /* 0x4000404000157882 */ /* 0x000fe40000000000 */
[----:B-1----:R-:W-:Y:S01]  /*3970*/  @P0 SHF.L.U32 R0, R8, 0x1f, RZ ;  /* 0x0000001f08000819 */ /* 0x002fe200000006ff */
[----:B------:R-:W-:Y:S02]  /*3980*/  UIADD3 UR20, UPT, UPT, UR6, 0x2, URZ ;  /* 0x0000000206147890 */ /* 0x000fe4000fffe0ff */
[----:B------:R-:W-:Y:S01]  /*3990*/  UIADD3 UR16, UPT, UPT, UR6, 0x4, URZ ;  /* 0x0000000406107890 */ /* 0x000fe2000fffe0ff */
[----:B------:R2:W3:Y:S01]  /*39a0*/  @P0 SYNCS.PHASECHK.TRANS64.TRYWAIT P2, [UR4], R0 ;  /* 0x00000000ff0005a7 */ /* 0x0004e20008041104 */
[----:B------:R-:W-:Y:S02]  /*39b0*/  ULEA UR4, UR10, UR28, 0xa ;  /* 0x0000001c0a047291 */ /* 0x000fe4000f8e50ff */
[----:B------:R-:W-:Y:S02]  /*39c0*/  UIADD3 UR12, UPT, UPT, UR6, 0x6, URZ ;  /* 0x00000006060c7890 */ /* 0x000fe4000fffe0ff */
[----:B------:R-:W-:Y:S02]  /*39d0*/  UIADD3 UR18, UPT, UPT, UR4, 0x2, URZ ;  /* 0x0000000204127890 */ /* 0x000fe4000fffe0ff */
[----:B------:R-:W-:Y:S02]  /*39e0*/  UIADD3 UR14, UPT, UPT, UR4, 0x4, URZ ;  /* 0x00000004040e7890 */ /* 0x000fe4000fffe0ff */
[----:B------:R-:W-:Y:S01]  /*39f0*/  UIADD3 UR8, UPT, UPT, UR4, 0x6, URZ ;  /* 0x0000000604087890 */ /* 0x000fe2000fffe0ff */
[----:B------:R2:W-:Y:S01]  /*3a00*/  UTCHMMA gdesc[UR4], gdesc[UR6], tmem[UR11], tmem[UR38], idesc[UR39], UP2 ;  /* 0x00ff2606040075ea */ /* 0x0005e2000900000b */
[----:B------:R-:W-:Y:S01]  /*3a10*/  UPLOP3.LUT UP2, UPT, UPT, UPT, UPT, 0x80, 0x8 ;  /* 0x000000000008789c */ /* 0x000fe20003f4f070 */
[----:B------:R-:W-:Y:S01]  /*3a20*/  UMOV UR19, 0x40004040 ;  /* 0x4000404000137882 */ /* 0x000fe20000000000 */
[----:B------:R-:W-:Y:S01]  /*3a30*/  UMOV UR17, 0x40004040 ;  /* 0x4000404000117882 */ /* 0x000fe20000000000 */
[----:B------:R2:W-:Y:S01]  /*3a40*/  UTCHMMA gdesc[UR18], gdesc[UR20], tmem[UR11], tmem[UR36], idesc[UR37], UPT ;  /* 0x00ff2414120075ea */ /* 0x0005e2000b80000b */
[----:B------:R-:W-:Y:S01]  /*3a50*/  UMOV UR15, 0x40004040 ;  /* 0x40004040000f7882 */ /* 0x000fe20000000000 */
[----:B------:R-:W-:Y:S01]  /*3a60*/  UMOV UR13, 0x40004040 ;  /* 0x40004040000d7882 */ /* 0x000fe20000000000 */
[----:B------:R-:W-:Y:S01]  /*3a70*/  UMOV UR9, 0x40004040 ;  /* 0x4000404000097882 */ /* 0x000fe20000000000 */
[----:B------:R2:W-:Y:S01]  /*3a80*/  UTCHMMA gdesc[UR14], gdesc[UR16], tmem[UR11], tmem[UR34], idesc[UR35], UPT ;  /* 0x00ff22100e0075ea */ /* 0x0005e2000b80000b */
[----:B------:R2:W-:Y:S01]  /*3a90*/  UTCHMMA gdesc[UR8], gdesc[UR12], tmem[UR11], tmem[UR32], idesc[UR33], UPT ;  /* 0x00ff200c080075ea */ /* 0x0005e2000b80000b */
[----:B------:R2:W-:Y:S01]  /*3aa0*/  UTCBAR.MULTICAST [UR25], URZ, UR27 ;  /* 0x000000ff190073e9 */ /* 0x0005e2000800081b */
[----:B------:R-:W-:Y:S01]  /*3ab0*/  UMOV UR10, UR22 ;  /* 0x00000016000a7c82 */ /* 0x000fe20008000000 */
[----:B------:R-:W-:Y:S05]  /*3ac0*/  BRA.U UP3, `(.L_x_67) ;  /* 0xfffffffd03507547 */ /* 0x000fea000b83ffff */
.L_x_64:
[----:B--2---:R-:W-:Y:S01]  /*3ad0*/  UIADD3 UR4, UPT, UPT, UR31, 0x1, URZ ;  /* 0x000000011f047890 */ /* 0x004fe2000fffe0ff */
[C---:B------:R-:W-:Y:S01]  /*3ae0*/  ISETP.NE.AND P0, PT, R10.reuse, 0x2, PT ;  /* 0x000000020a00780c */ /* 0x040fe20003f05270 */
[----:B------:R-:W-:Y:S02]  /*3af0*/  UIADD3 UR5, UPT, UPT, UR30, 0xd0, URZ ;  /* 0x000000d01e057890 */ /* 0x000fe4000fffe0ff */
[----:B------:R-:W-:Y:S01]  /*3b00*/  UISETP.NE.AND UP0, UPT, UR4, 0x4, UPT ;  /* 0x000000040400788c */ /* 0x000fe2000bf05270 */
[----:B-1----:R-:W-:Y:S02]  /*3b10*/  SEL R0, RZ, 0x1, P0 ;  /* 0x00000001ff007807 */ /* 0x002fe40000000000 */
[----:B------:R-:W-:Y:S01]  /*3b20*/  SEL R10, R10, RZ, P0 ;  /* 0x000000ff0a0a7207 */ /* 0x000fe20000000000 */
[----:B------:R-:W-:Y:S01]  /*3b30*/  USEL UR6, URZ, 0x1, UP0 ;  /* 0x00000001ff067887 */ /* 0x000fe20008000000 */
[----:B------:R-:W-:Y:S01]  /*3b40*/  LOP3.LUT R9, R9, R0, RZ, 0x3c, !PT ;  /* 0x0000000009097212 */ /* 0x000fe200078e3cff */
[----:B------:R-:W-:Y:S01]  /*3b50*/  USEL UR31, UR4, URZ, UP0 ;  /* 0x000000ff041f7287 */ /* 0x000fe20008000000 */
[----:B------:R1:W-:Y:S03]  /*3b60*/  UTCBAR [UR5], URZ ;  /* 0x000000ff050073e9 */ /* 0x0003e600080000ff */
[----:B------:R-:W-:Y:S01]  /*3b70*/  LOP3.LUT R11, R11, UR6, RZ, 0x3c, !PT ;  /* 0x000000060b0b7c12 */ /* 0x000fe2000f8e3cff */
[----:B------:R-:W-:Y:S07]  /*3b80*/  @P1 BRA `(.L_x_68) ;  /* 0xfffffff800a01947 */ /* 0x000fee000383ffff */
[----:B------:R-:W2:Y:S01]  /*3b90*/  S2UR UR8, SR_CgaCtaId ;  /* 0x00000000000879c3 */ /* 0x000ea20000008800 */
[----:B------:R-:W-:Y:S01]  /*3ba0*/  ELECT P0, URZ, PT ;  /* 0x0000000000ff782f */ /* 0x000fe20003800000 */
[----:B------:R-:W-:Y:S01]  /*3bb0*/  IMAD.MOV.U32 R0, RZ, RZ, 0x1 ;  /* 0x00000001ff007424 */ /* 0x000fe200078e00ff */
[----:B------:R-:W-:Y:S01]  /*3bc0*/  UIADD3 UR26, UPT, UPT, UR26, 0xf0, URZ ;  /* 0x000000f01a1a7890 */ /* 0x000fe2000fffe0ff */
[----:B------:R-:W-:Y:S01]  /*3bd0*/  SHF.L.U32 R3, R11, 0x1f, RZ ;  /* 0x0000001f0b037819 */ /* 0x000fe200000006ff */
[----:B------:R-:W-:-:S03]  /*3be0*/  UMOV UR4, 0x40 ;  /* 0x0000004000047882 */ /* 0x000fc60000000000 */
[----:B------:R-:W-:Y:S01]  /*3bf0*/  UVIRTCOUNT.DEALLOC.SMPOOL 0x80 ;  /* 0x000000800000784c */ /* 0x000fe20000000000 */
[----:B--2---:R-:W-:Y:S02]  /*3c00*/  ULEA UR8, UR8, UR4, 0x18 ;  /* 0x0000000408087291 */ /* 0x004fe4000f8ec0ff */
[----:B------:R-:W-:-:S07]  /*3c10*/  ULEA UR4, UR31, UR26, 0x3 ;  /* 0x0000001a1f047291 */ /* 0x000fce000f8e18ff */
[----:B------:R2:W-:Y:S02]  /*3c20*/  @P0 STS.U8 [UR8+0x1c], R0 ;  /* 0x00001c00ff000988 */ /* 0x0005e40008000008 */
[----:B------:R-:W4:Y:S02]  /*3c30*/  SYNCS.PHASECHK.TRANS64.TRYWAIT P0, [UR4], R3 ;  /* 0x00000003ff0075a7 */ /* 0x000f240008001104 */
[----:B--2-4-:R-:W-:Y:S05]  /*3c40*/  @!P0 BRA `(.L_x_69) ;  /* 0x0000005c00fc8947 */ /* 0x014fea0003800000 */
.L_x_164:
[----:B------:R-:W-:-:S04]  /*3c50*/  UIADD3 UR4, UPT, UPT, UR31, 0x1, URZ ;  /* 0x000000011f047890 */ /* 0x000fc8000fffe0ff */
[----:B------:R-:W-:-:S04]  /*3c60*/  UISETP.NE.AND UP0, UPT, UR4, 0x4, UPT ;  /* 0x000000040400788c */ /* 0x000fc8000bf05270 */
[----:B------:R-:W-:Y:S02]  /*3c70*/  USEL UR6, URZ, 0x1, UP0 ;  /* 0x00000001ff067887 */ /* 0x000fe40008000000 */
[----:B------:R-:W-:-:S04]  /*3c80*/  USEL UR4, UR4, URZ, UP0 ;  /* 0x000000ff04047287 */ /* 0x000fc80008000000 */
[----:B-1----:R-:W-:Y:S01]  /*3c90*/  ULEA UR5, UR4, UR26, 0x3 ;  /* 0x0000001a04057291 */ /* 0x002fe2000f8e18ff */
[----:B------:R-:W-:-:S04]  /*3ca0*/  LOP3.LUT R2, R11, UR6, RZ, 0x3c, !PT ;  /* 0x000000060b027c12 */ /* 0x000fc8000f8e3cff */
[----:B--2---:R-:W-:-:S04]  /*3cb0*/  SHF.L.U32 R3, R2, 0x1f, RZ ;  /* 0x0000001f02037819 */ /* 0x004fc800000006ff */
[----:B------:R-:W1:Y:S02]  /*3cc0*/  SYNCS.PHASECHK.TRANS64.TRYWAIT P0, [UR5], R3 ;  /* 0x00000003ff0075a7 */ /* 0x000e640008001105 */
[----:B-1----:R-:W-:Y:S05]  /*3cd0*/  @!P0 BRA `(.L_x_70) ;  /* 0x0000005c00f08947 */ /* 0x002fea0003800000 */
.L_x_166:
        /* <DEDUP_REMOVED lines=9> */
.L_x_168:
[----:B------:R-:W-:-:S04]  /*3d70*/  UIADD3 UR4, UPT, UPT, UR4, 0x1, URZ ;  /* 0x0000000104047890 */ /* 0x000fc8000fffe0ff */
[----:B------:R-:W-:-:S04]  /*3d80*/  UISETP.NE.AND UP0, UPT, UR4, 0x4, UPT ;  /* 0x000000040400788c */ /* 0x000fc8000bf05270 */
[----:B------:R-:W-:Y:S02]  /*3d90*/  USEL UR5, URZ, 0x1, UP0 ;  /* 0x00000001ff057887 */ /* 0x000fe40008000000 */
[----:B------:R-:W-:-:S04]  /*3da0*/  USEL UR4, UR4, URZ, UP0 ;  /* 0x000000ff04047287 */ /* 0x000fc80008000000 */
[----:B------:R-:W-:Y:S01]  /*3db0*/  ULEA UR4, UR4, UR26, 0x3 ;  /* 0x0000001a04047291 */ /* 0x000fe2000f8e18ff */
[----:B-1----:R-:W-:-:S04]  /*3dc0*/  LOP3.LUT R3, R2, UR5, RZ, 0x3c, !PT ;  /* 0x0000000502037c12 */ /* 0x002fc8000f8e3cff */
[----:B------:R-:W-:-:S04]  /*3dd0*/  SHF.L.U32 R3, R3, 0x1f, RZ ;  /* 0x0000001f03037819 */ /* 0x000fc800000006ff */
[----:B------:R-:W1:Y:S02]  /*3de0*/  SYNCS.PHASECHK.TRANS64.TRYWAIT P0, [UR4], R3 ;  /* 0x00000003ff0075a7 */ /* 0x000e640008001104 */
[----:B-1----:R-:W-:Y:S05]  /*3df0*/  @!P0 BRA `(.L_x_72) ;  /* 0x0000005c00d88947 */ /* 0x002fea0003800000 */
.L_x_170:
[----:B------:R-:W-:Y:S01]  /*3e00*/  NOP ;  /* 0x0000000000007918 */ /* 0x000fe20000000000 */
[----:B-1----:R-:W1:Y:S01]  /*3e10*/  LDS R0, [UR8+0x14] ;  /* 0x00001408ff007984 */ /* 0x002e620008000800 */
[----:B------:R-:W-:Y:S01]  /*3e20*/  ULOP3.LUT UR4, UR42, 0xffff, URZ, 0xc0, !UPT ;  /* 0x0000ffff2a047892 */ /* 0x000fe2000f8ec0ff */
[----:B------:R-:W-:Y:S01]  /*3e30*/  UMOV UR5, 0xffff ;  /* 0x0000ffff00057882 */ /* 0x000fe20000000000 */
[----:B------:R-:W-:Y:S02]  /*3e40*/  UMOV UR6, 0x1 ;  /* 0x0000000100067882 */ /* 0x000fe40000000000 */
[----:B------:R-:W-:-:S04]  /*3e50*/  USHF.R.U32.HI UR4, URZ, 0x5, UR4 ;  /* 0x00000005ff047899 */ /* 0x000fc80008011604 */
[----:B------:R-:W-:Y:S02]  /*3e60*/  USHF.L.U32 UR5, UR5, UR4, URZ ;  /* 0x0000000405057299 */ /* 0x000fe400080006ff */
[----:B------:R-:W-:-:S04]  /*3e70*/  USHF.L.U32 UR4, UR6, UR4, URZ ;  /* 0x0000000406047299 */ /* 0x000fc800080006ff */
[----:B-1----:R-:W-:-:S04]  /*3e80*/  LOP3.LUT R0, R0, UR5, RZ, 0xc0, !PT ;  /* 0x0000000500007c12 */ /* 0x002fc8000f8ec0ff */
[----:B------:R-:W-:-:S13]  /*3e90*/  ISETP.NE.AND P0, PT, R0, UR5, PT ;  /* 0x0000000500007c0c */ /* 0x000fda000bf05270 */
[----:B------:R-:W-:Y:S05]  /*3ea0*/  @P0 BRA `(.L_x_73) ;  /* 0x0000000000580947 */ /* 0x000fea0003800000 */
[----:B------:R-:W1:Y:S02]  /*3eb0*/  LDS R0, [UR8+0x18] ;  /* 0x00001808ff007984 */ /* 0x000e640008000800 */
[----:B-1----:R-:W-:-:S04]  /*3ec0*/  LOP3.LUT R0, R0, UR4, RZ, 0xc0, !PT ;  /* 0x0000000400007c12 */ /* 0x002fc8000f8ec0ff */
[----:B------:R-:W-:-:S13]  /*3ed0*/  ISETP.NE.AND P0, PT, R0, UR4, PT ;  /* 0x0000000400007c0c */ /* 0x000fda000bf05270 */
[----:B------:R-:W-:Y:S05]  /*3ee0*/  @P0 BRA `(.L_x_74) ;  /* 0x00000000003c0947 */ /* 0x000fea0003800000 */
[----:B------:R-:W1:Y:S01]  /*3ef0*/  S2R R2, SR_LANEID ;  /* 0x0000000000027919 */ /* 0x000e620000000000 */
[----:B------:R-:W-:Y:S01]  /*3f00*/  ULOP3.LUT UR5, URZ, UR5, URZ, 0x33, !UPT ;  /* 0x00000005ff057292 */ /* 0x000fe2000f8e33ff */
[----:B------:R-:W-:Y:S01]  /*3f10*/  LOP3.LUT R4, RZ, UR4, RZ, 0x33, !PT ;  /* 0x00000004ff047c12 */ /* 0x000fe2000f8e33ff */
[----:B------:R-:W-:Y:S02]  /*3f20*/  VOTEU.ANY UR4, UPT, PT ;  /* 0x0000000000047886 */ /* 0x000fe400038e0100 */
[----:B------:R-:W-:Y:S01]  /*3f30*/  UFLO.U32 UR4, UR4 ;  /* 0x00000004000472bd */ /* 0x000fe200080e0000 */
[----:B------:R-:W2:Y:S01]  /*3f40*/  REDUX UR6, R4 ;  /* 0x00000000040673c4 */ /* 0x000ea20000000000 */
[----:B------:R-:W-:-:S06]  /*3f50*/  IMAD.U32 R0, RZ, RZ, UR5 ;  /* 0x00000005ff007e24 */ /* 0x000fcc000f8e00ff */
[----:B------:R4:W-:Y:S01]  /*3f60*/  UTCATOMSWS.AND URZ, UR5 ;  /* 0x0000000500ff79e3 */ /* 0x0009e20008000000 */
[----:B------:R-:W3:Y:S01]  /*3f70*/  REDUX UR7, R0 ;  /* 0x00000000000773c4 */ /* 0x000ee20000000000 */
[----:B-1----:R-:W-:Y:S01]  /*3f80*/  ISETP.EQ.U32.AND P0, PT, R2, UR4, PT ;  /* 0x0000000402007c0c */ /* 0x002fe2000bf02070 */
[----:B--2---:R-:W-:Y:S01]  /*3f90*/  IMAD.U32 R2, RZ, RZ, UR6 ;  /* 0x00000006ff027e24 */ /* 0x004fe2000f8e00ff */
[----:B---3--:R-:W-:-:S11]  /*3fa0*/  MOV R3, UR7 ;  /* 0x0000000700037c02 */ /* 0x008fd60008000f00 */
[----:B------:R4:W-:Y:S04]  /*3fb0*/  @P0 ATOMS.AND RZ, [UR8+0x14], R3 ;  /* 0x00001403ffff098c */ /* 0x0009e8000a800008 */
[----:B------:R4:W-:Y:S01]  /*3fc0*/  @P0 ATOMS.AND RZ, [UR8+0x18], R2 ;  /* 0x00001802ffff098c */ /* 0x0009e2000a800008 */
[----:B------:R-:W-:Y:S05]  /*3fd0*/  BRA `(.L_x_75) ;  /* 0x0000000000147947 */ /* 0x000fea0003800000 */
.L_x_74:
[----:B------:R-:W-:Y:S02]  /*3fe0*/  MOV R2, 0x4000 ;  /* 0x0000400000027802 */ /* 0x000fe40000000f00 */
[----:B---3-5:R-:W-:Y:S05]  /*3ff0*/  CALL.REL.NOINC `($__internal_0_$__cuda_sm10x_tcgen05_guardrail_trap_col_being_dealloced_not_returned_by_alloc) ;  /* 0x0000006000c07944 */ /* 0x028fea0003c00000 */
[----:B------:R-:W-:Y:S05]  /*4000*/  BRA `(.L_x_75) ;  /* 0x0000000000087947 */ /* 0x000fea0003800000 */
.L_x_73:
[----:B------:R-:W-:Y:S02]  /*4010*/  MOV R2, 0x4030 ;  /* 0x0000403000027802 */ /* 0x000fe40000000f00 */
[----:B---3-5:R-:W-:Y:S05]  /*4020*/  CALL.REL.NOINC `($__internal_2_$__cuda_sm10x_tcgen05_guardrail_trap_unallocated_columns_being_dealloced) ;  /* 0x0000006000cc7944 */ /* 0x028fea0003c00000 */
.L_x_75:
[----:B------:R-:W-:Y:S01]  /*4030*/  NOP ;  /* 0x0000000000007918 */ /* 0x000fe20000000000 */
[----:B----4-:R-:W-:Y:S05]  /*4040*/  EXIT ;  /* 0x000000000000794d */ /* 0x010fea0003800000 */
.L_x_57:
[----:B------:R-:W-:-:S09]  /*4050*/  UISETP.NE.OR UP0, UPT, UR17, 0x3, !UP3 ;  /* 0x000000031100788c */ /* 0x000fd2000df05670 */
[----:B------:R-:W-:Y:S05]  /*4060*/  BRA.U UP0, `(.L_x_76) ;  /* 0x0000001100547547 */ /* 0x000fea000b800000 */
[----:B------:R-:W1:Y:S01]  /*4070*/  LDCU UR31, c[0x0][0x370] ;  /* 0x00006e00ff1f77ac */ /* 0x000e620008000800 */
[----:B------:R-:W2:Y:S01]  /*4080*/  LDC.64 R16, c[0x0][0x348] ;  /* 0x0000d200ff107b82 */ /* 0x000ea20000000a00 */
[----:B------:R-:W-:Y:S02]  /*4090*/  HFMA2 R13, -RZ, RZ, 0, 0 ;  /* 0x00000000ff0d7431 */ /* 0x000fe400000001ff */
[----:B------:R-:W-:Y:S01]  /*40a0*/  IMAD.MOV.U32 R15, RZ, RZ, 0x1 ;  /* 0x00000001ff0f7424 */ /* 0x000fe200078e00ff */
[----:B------:R-:W1:Y:S01]  /*40b0*/  LDCU.128 UR48, c[0x0][0xb10] ;  /* 0x00016200ff3077ac */ /* 0x000e620008000c00 */
[----:B------:R-:W-:Y:S01]  /*40c0*/  IMAD.MOV.U32 R14, RZ, RZ, RZ ;  /* 0x000000ffff0e7224 */ /* 0x000fe200078e00ff */
[----:B------:R-:W-:Y:S01]  /*40d0*/  MOV R7, 0x2000 ;  /* 0x0000200000077802 */ /* 0x000fe20000000f00 */
[----:B------:R-:W3:Y:S01]  /*40e0*/  LDCU UR30, c[0x0][0x374] ;  /* 0x00006e80ff1e77ac */ /* 0x000ee20008000800 */
[----:B------:R-:W4:Y:S01]  /*40f0*/  LDC.64 R2, c[0x0][0x888] ;  /* 0x00022200ff027b82 */ /* 0x000f220000000a00 */
[----:B------:R-:W3:Y:S01]  /*4100*/  LDCU UR15, c[0x0][0xb0c] ;  /* 0x00016180ff0f77ac */ /* 0x000ee20008000800 */
[----:B------:R-:W2:Y:S06]  /*4110*/  LDCU UR40, c[0x0][0xb20] ;  /* 0x00016400ff2877ac */ /* 0x000eac0008000800 */
[----:B------:R-:W4:Y:S01]  /*4120*/  LDC.64 R4, c[0x0][0x890] ;  /* 0x00022400ff047b82 */ /* 0x000f220000000a00 */
[----:B------:R-:W2:Y:S01]  /*4130*/  LDCU UR4, c[0x0][0xb30] ;  /* 0x00016600ff0477ac */ /* 0x000ea20008000800 */
[----:B------:R-:W-:Y:S01]  /*4140*/  UMOV UR21, 0x400 ;  /* 0x0000040000157882 */ /* 0x000fe20000000000 */
[----:B-1----:R-:W-:-:S02]  /*4150*/  UIMAD.WIDE.U32 UR6, UR31, UR48, URZ ;  /* 0x000000301f0672a5 */ /* 0x002fc4000f8e00ff */
[----:B---3--:R-:W-:Y:S02]  /*4160*/  UIMAD.WIDE.U32 UR8, UR30, UR51, URZ ;  /* 0x000000331e0872a5 */ /* 0x008fe4000f8e00ff */
[----:B------:R-:W-:Y:S02]  /*4170*/  ULEA UR21, UR47, UR21, 0x18 ;  /* 0x000000152f157291 */ /* 0x000fe4000f8ec0ff */
[----:B------:R-:W-:Y:S02]  /*4180*/  UPLOP3.LUT UP3, UPT, UPT, UPT, UPT, 0x40, 0x4 ;  /* 0x000000000004789c */ /* 0x000fe40003f6e870 */
[----:B------:R-:W-:Y:S01]  /*4190*/  UIADD3 UR37, UPT, UPT, UR21, 0x78, URZ ;  /* 0x0000007815257890 */ /* 0x000fe2000fffe0ff */
[----:B------:R-:W-:Y:S01]  /*41a0*/  UMOV UR6, UR7 ;  /* 0x0000000700067c82 */ /* 0x000fe20008000000 */
[----:B------:R-:W-:Y:S01]  /*41b0*/  UMOV UR38, UR9 ;  /* 0x0000000900267c82 */ /* 0x000fe20008000000 */
[----:B------:R-:W-:Y:S02]  /*41c0*/  UISETP.GE.AND UP0, UPT, UR42, 0x1, UPT ;  /* 0x000000012a00788c */ /* 0x000fe4000bf06270 */
[----:B------:R-:W-:Y:S01]  /*41d0*/  UISETP.NE.AND UP4, UPT, UR42, 0x1, UPT ;  /* 0x000000012a00788c */ /* 0x000fe2000bf85270 */
[----:B------:R-:W1:Y:S01]  /*41e0*/  LDCU.64 UR22, c[0x0][0xb28] ;  /* 0x00016500ff1677ac */ /* 0x000e620008000a00 */
[----:B------:R-:W-:-:S02]  /*41f0*/  UISETP.NE.AND UP6, UPT, UR15, 0x1, UPT ;  /* 0x000000010f00788c */ /* 0x000fc4000bfc5270 */
[----:B------:R-:W-:Y:S02]  /*4200*/  UISETP.NE.AND UP5, UPT, UR50, 0x1, UPT ;  /* 0x000000013200788c */ /* 0x000fe4000bfa5270 */
[----:B------:R-:W-:Y:S02]  /*4210*/  UIADD3 UR33, UPT, UPT, UR21, 0x60, URZ ;  /* 0x0000006015217890 */ /* 0x000fe4000fffe0ff */
[----:B------:R-:W-:Y:S02]  /*4220*/  UIADD3 UR25, UPT, UPT, UR21, 0x68, URZ ;  /* 0x0000006815197890 */ /* 0x000fe4000fffe0ff */
[----:B------:R-:W-:Y:S02]  /*4230*/  UIADD3 UR17, UPT, UPT, UR21, 0x70, URZ ;  /* 0x0000007015117890 */ /* 0x000fe4000fffe0ff */
[----:B------:R-:W-:Y:S02]  /*4240*/  UPRMT UR37, UR47, 0x654, UR37 ;  /* 0x000006542f257896 */ /* 0x000fe40008000025 */
[----:B------:R-:W-:-:S02]  /*4250*/  USHF.R.U32.HI UR39, URZ, UR49, UR6 ;  /* 0x00000031ff277299 */ /* 0x000fc40008011606 */
[----:B--2---:R-:W-:Y:S02]  /*4260*/  USHF.R.U32.HI UR38, URZ, UR40, UR38 ;  /* 0x00000028ff267299 */ /* 0x004fe40008011626 */
[----:B------:R-:W-:-:S11]  /*4270*/  UISETP.NE.AND UP2, UPT, UR4, 0x1, UPT ;  /* 0x000000010400788c */ /* 0x000fd6000bf45270 */
.L_x_87:
[C---:B------:R-:W-:Y:S02]  /*4280*/  LEA R12, R14.reuse, UR21, 0x3 ;  /* 0x000000150e0c7c11 */ /* 0x040fe4000f8e18ff */
[----:B------:R-:W-:Y:S02]  /*4290*/  SHF.L.U32 R9, R13, 0x1f, RZ ;  /* 0x0000001f0d097819 */ /* 0x000fe400000006ff */
[----:B------:R-:W-:Y:S02]  /*42a0*/  LEA R10, R14, UR21, 0x4 ;  /* 0x000000150e0a7c11 */ /* 0x000fe4000f8e20ff */
[----:B--2---:R-:W2:Y:S02]  /*42b0*/  SYNCS.PHASECHK.TRANS64.TRYWAIT P0, [R12+URZ+0xb0], R9 ;  /* 0x0000b0090c0075a7 */ /* 0x004ea400080011ff */
[----:B--2---:R-:W-:Y:S05]  /*42c0*/  @!P0 BRA `(.L_x_77) ;  /* 0x0000005800bc8947 */ /* 0x004fea0003800000 */
.L_x_171:
[----:B--2---:R-:W2:Y:S01]  /*42d0*/  LDS.128 R8, [R10+0x140] ;  /* 0x000140000a087984 */ /* 0x004ea20000000c00 */
[----:B------:R-:W-:Y:S01]  /*42e0*/  UISETP.GE.AND UP0, UPT, UR42, 0x1, UPT ;  /* 0x000000012a00788c */ /* 0x000fe2000bf06270 */
[----:B------:R-:W-:Y:S01]  /*42f0*/  @!PT LDS RZ, [RZ] ;  /* 0x00000000fffff984 */ /* 0x000fe20000000800 */
[----:B------:R-:W-:Y:S01]  /*4300*/  @!PT LDS RZ, [RZ] ;  /* 0x00000000fffff984 */ /* 0x000fe20000000800 */
[----:B------:R-:W-:Y:S01]  /*4310*/  @!PT LDS RZ, [RZ] ;  /* 0x00000000fffff984 */ /* 0x000fe20000000800 */
[----:B------:R-:W-:Y:S01]  /*4320*/  @!PT LDS RZ, [RZ] ;  /* 0x00000000fffff984 */ /* 0x000fe20000000800 */
[----:B------:R3:W-:Y:S06]  /*4330*/  MEMBAR.ALL.CTA ;  /* 0x0000000000007992 */ /* 0x0007ec0000008000 */
[----:B---3--:R-:W3:Y:S01]  /*4340*/  FENCE.VIEW.ASYNC.S ;  /* 0x00000000000073c6 */ /* 0x008ee20000000000 */
[----:B--2---:R-:W-:Y:S11]  /*4350*/  LOP3.LUT P0, RZ, R10, 0x1, RZ, 0xc0, !PT ;  /* 0x000000010aff7812 */ /* 0x004ff6000780c0ff */
[----:B------:R-:W-:Y:S02]  /*4360*/  @!UPT UIADD3 URZ, UPT, UPT, URZ, URZ, URZ ;  /* 0x000000fffffff290 */ /* 0x000fe4000fffe0ff */
[----:B---3--:R-:W-:Y:S01]  /*4370*/  VOTEU.ANY UP1, P0 ;  /* 0x0000000000ff7886 */ /* 0x008fe20000020100 */
[----:B------:R-:W-:Y:S11]  /*4380*/  PLOP3.LUT P0, PT, PT, PT, UP1, 0x80, 0x8 ;  /* 0x000000000008781c */ /* 0x000ff60003f0f018 */
[----:B------:R-:W-:Y:S02]  /*4390*/  @!UPT UIADD3 URZ, UPT, UPT, URZ, URZ, URZ ;  /* 0x000000fffffff290 */ /* 0x000fe4000fffe0ff */
[----:B------:R-:W-:Y:S02]  /*43a0*/  @P0 SHF.R.U32.HI R0, RZ, 0x10, R9 ;  /* 0x00000010ff000819 */ /* 0x000fe40000011609 */
[----:B------:R-:W-:Y:S02]  /*43b0*/  @P0 MOV R6, R8 ;  /* 0x0000000800060202 */ /* 0x000fe40000000f00 */
[----:B------:R-:W-:Y:S01]  /*43c0*/  @P0 R2UR UR4, R0 ;  /* 0x00000000000402ca */ /* 0x000fe200000e0000 */
[----:B------:R-:W-:Y:S01]  /*43d0*/  VIADD R0, R12, 0xc0 ;  /* 0x000000c00c007836 */ /* 0x000fe20000000000 */
[----:B------:R-:W-:Y:S02]  /*43e0*/  @P0 LOP3.LUT R8, R9, 0xffff, RZ, 0xc0, !PT ;  /* 0x0000ffff09080812 */ /* 0x000fe400078ec0ff */
[----:B------:R-:W-:Y:S02]  /*43f0*/  @P0 R2UR UR6, R6 ;  /* 0x00000000060602ca */ /* 0x000fe400000e0000 */
[----:B------:R-:W-:Y:S02]  /*4400*/  PRMT R0, RZ, 0x654, R0 ;  /* 0x00000654ff007816 */ /* 0x000fe40000000000 */
[----:B------:R-:W-:Y:S02]  /*4410*/  @P0 R2UR UR5, R8 ;  /* 0x00000000080502ca */ /* 0x000fe400000e0000 */
[----:B------:R2:W-:Y:S03]  /*4420*/  SYNCS.ARRIVE.TRANS64.RED.A1T0 RZ, [R0+URZ], RZ ;  /* 0x000000ff00ff79a7 */ /* 0x0005e600081004ff */
[----:B------:R-:W-:Y:S04]  /*4430*/  @UP1 UMOV UR29, UR4 ;  /* 0x00000004001d1c82 */ /* 0x000fe80008000000 */
[----:B------:R-:W-:Y:S04]  /*4440*/  @UP1 UMOV UR14, UR6 ;  /* 0x00000006000e1c82 */ /* 0x000fe80008000000 */
[----:B------:R-:W-:Y:S01]  /*4450*/  @UP1 UMOV UR13, UR5 ;  /* 0x00000005000d1c82 */ /* 0x000fe20008000000 */
[----:B------:R-:W-:Y:S05]  /*4460*/  BRA.U !UP0, `(.L_x_78) ;  /* 0x0000000108a47547 */ /* 0x000fea000b800000 */
[----:B------:R-:W-:Y:S02]  /*4470*/  UIMAD.WIDE.U32 UR18, UR13, UR51, URZ ;  /* 0x000000330d1272a5 */ /* 0x000fe4000f8e00ff */
[----:B------:R-:W-:Y:S02]  /*4480*/  UIMAD.WIDE.U32 UR26, UR14, UR48, URZ ;  /* 0x000000300e1a72a5 */ /* 0x000fe4000f8e00ff */
[----:B------:R-:W-:Y:S02]  /*4490*/  USEL UR4, UR30, UR38, !UP5 ;  /* 0x000000261e047287 */ /* 0x000fe4000e800000 */
[----:B------:R-:W-:Y:S02]  /*44a0*/  USEL UR7, UR31, UR39, !UP6 ;  /* 0x000000271f077287 */ /* 0x000fe4000f000000 */
[----:B-1----:R-:W-:Y:S02]  /*44b0*/  UIMAD.WIDE.U32 UR8, UR4, UR22, URZ ;  /* 0x00000016040872a5 */ /* 0x002fe4000f8e00ff */
[----:B------:R-:W-:Y:S01]  /*44c0*/  UIMAD.WIDE.U32 UR10, UR7, UR22, URZ ;  /* 0x00000016070a72a5 */ /* 0x000fe2000f8e00ff */
[----:B------:R-:W-:Y:S02]  /*44d0*/  UMOV UR5, UR19 ;  /* 0x0000001300057c82 */ /* 0x000fe40008000000 */
[----:B------:R-:W-:Y:S03]  /*44e0*/  USHF.R.U32.HI UR6, URZ, UR40, UR5 ;  /* 0x00000028ff067299 */ /* 0x000fe60008011605 */
[----:B------:R-:W-:Y:S01]  /*44f0*/  UMOV UR5, UR27 ;  /* 0x0000001b00057c82 */ /* 0x000fe20008000000 */
[----:B------:R-:W-:Y:S02]  /*4500*/  USEL UR6, UR13, UR6, !UP5 ;  /* 0x000000060d067287 */ /* 0x000fe4000e800000 */
[----:B------:R-:W-:Y:S03]  /*4510*/  USHF.R.U32.HI UR12, URZ, UR49, UR5 ;  /* 0x00000031ff0c7299 */ /* 0x000fe60008011605 */
[----:B------:R-:W-:Y:S02]  /*4520*/  UMOV UR5, UR9 ;  /* 0x0000000900057c82 */ /* 0x000fe40008000000 */
[----:B------:R-:W-:Y:S03]  /*4530*/  @UP4 USHF.R.U32.HI UR4, URZ, UR23, UR5 ;  /* 0x00000017ff044299 */ /* 0x000fe60008011605 */
[----:B------:R-:W-:Y:S01]  /*4540*/  UMOV UR5, UR11 ;  /* 0x0000000b00057c82 */ /* 0x000fe20008000000 */
[----:B------:R-:W-:Y:S02]  /*4550*/  UIMAD UR4, UR42, UR4, URZ ;  /* 0x000000042a0472a4 */ /* 0x000fe4000f8e02ff */
[----:B------:R-:W-:Y:S02]  /*4560*/  @UP4 USHF.R.U32.HI UR7, URZ, UR23, UR5 ;  /* 0x00000017ff074299 */ /* 0x000fe40008011605 */
[----:B------:R-:W-:Y:S02]  /*4570*/  UIMAD.WIDE.U32 UR10, UR6, UR22, URZ ;  /* 0x00000016060a72a5 */ /* 0x000fe4000f8e00ff */
[----:B------:R-:W-:Y:S02]  /*4580*/  USEL UR5, UR14, UR12, !UP6 ;  /* 0x0000000c0e057287 */ /* 0x000fe4000f000000 */
[----:B------:R-:W-:Y:S02]  /*4590*/  UIMAD UR8, UR42, UR7, URZ ;  /* 0x000000072a0872a4 */ /* 0x000fe4000f8e02ff */
[----:B------:R-:W-:Y:S03]  /*45a0*/  UISETP.GE.AND UP0, UPT, UR6, UR4, UPT ;  /* 0x000000040600728c */ /* 0x000fe6000bf06270 */
[----:B------:R-:W-:Y:S01]  /*45b0*/  UMOV UR4, UR11 ;  /* 0x0000000b00047c82 */ /* 0x000fe20008000000 */
[----:B------:R-:W-:Y:S02]  /*45c0*/  UISETP.GE.OR UP0, UPT, UR5, UR8, UP0 ;  /* 0x000000080500728c */ /* 0x000fe40008706670 */
[----:B------:R-:W-:Y:S02]  /*45d0*/  USHF.R.U32.HI UR4, URZ, UR23, UR4 ;  /* 0x00000017ff047299 */ /* 0x000fe40008011604 */
[----:B------:R-:W-:Y:S02]  /*45e0*/  UIMAD.WIDE.U32 UR8, UR5, UR22, URZ ;  /* 0x00000016050872a5 */ /* 0x000fe4000f8e00ff */
[----:B------:R-:W-:Y:S04]  /*45f0*/  USEL UR10, UR6, UR4, !UP4 ;  /* 0x00000004060a7287 */ /* 0x000fe8000e000000 */
[----:B------:R-:W-:Y:S01]  /*4600*/  UIADD3 UR11, UPT, UPT, -UR10, URZ, URZ ;  /* 0x000000ff0a0b7290 */ /* 0x000fe2000fffe1ff */
[----:B------:R-:W-:Y:S02]  /*4610*/  @!UP0 UMOV UR4, UR9 ;  /* 0x0000000900048c82 */ /* 0x000fe40008000000 */
[----:B------:R-:W-:Y:S02]  /*4620*/  @!UP0 USHF.R.U32.HI UR4, URZ, UR23, UR4 ;  /* 0x00000017ff048299 */ /* 0x000fe40008011604 */
[----:B------:R-:W-:Y:S02]  /*4630*/  UIMAD UR8, UR42, UR11, UR6 ;  /* 0x0000000b2a0872a4 */ /* 0x000fe4000f8e0206 */
[----:B------:R-:W-:Y:S04]  /*4640*/  @!UP0 USEL UR4, UR5, UR4, !UP4 ;  /* 0x0000000405048287 */ /* 0x000fe8000e000000 */
[----:B------:R-:W-:Y:S02]  /*4650*/  @!UP0 UIMAD UR8, UR7, UR8, UR4 ;  /* 0x00000008070882a4 */ /* 0x000fe4000f8e0204 */
[----:B------:R-:W-:Y:S02]  /*4660*/  @!UP0 UIADD3 UR9, UPT, UPT, UR10, -UR4, URZ ;  /* 0x800000040a098290 */ /* 0x000fe4000fffe0ff */
[----:B------:R-:W-:Y:S02]  /*4670*/  UIADD3 UR4, UPT, UPT, -UR5, URZ, URZ ;  /* 0x000000ff05047290 */ /* 0x000fe4000fffe1ff */
[----:B------:R-:W-:Y:S02]  /*4680*/  UIADD3 UR7, UPT, UPT, -UR6, URZ, URZ ;  /* 0x000000ff06077290 */ /* 0x000fe4000fffe1ff */
[----:B------:R-:W-:Y:S02]  /*4690*/  @!UP0 UIMAD UR6, UR9, UR42, UR5 ;  /* 0x0000002a090682a4 */ /* 0x000fe4000f8e0205 */
[----:B------:R-:W-:Y:S02]  /*46a0*/  UIMAD UR14, UR15, UR4, UR14 ;  /* 0x000000040f0e72a4 */ /* 0x000fe4000f8e020e */
[----:B------:R-:W-:Y:S01]  /*46b0*/  UIMAD UR13, UR50, UR7, UR13 ;  /* 0x00000007320d72a4 */ /* 0x000fe2000f8e020d */
[----:B------:R-:W-:Y:S02]  /*46c0*/  @!UP0 UMOV UR5, UR8 ;  /* 0x0000000800058c82 */ /* 0x000fe40008000000 */
[----:B------:R-:W-:Y:S02]  /*46d0*/  UIMAD UR14, UR5, UR15, UR14 ;  /* 0x0000000f050e72a4 */ /* 0x000fe4000f8e020e */
[----:B------:R-:W-:Y:S11]  /*46e0*/  UIMAD UR13, UR6, UR50, UR13 ;  /* 0x00000032060d72a4 */ /* 0x000ff6000f8e020d */
[----:B------:R-:W-:Y:S01]  /*46f0*/  @!UPT UIADD3 URZ, UPT, UPT, URZ, URZ, URZ ;  /* 0x000000fffffff290 */ /* 0x000fe2000fffe0ff */
.L_x_78:
[----:B------:R-:W3:Y:S01]  /*4700*/  @!UP2 LDCU.128 UR8, c[0x0][0xb10] ;  /* 0x00016200ff08a7ac */ /* 0x000ee20008000c00 */
[C---:B----4-:R-:W-:Y:S02]  /*4710*/  ISETP.NE.U32.AND P1, PT, R4.reuse, RZ, PT ;  /* 0x000000ff0400720c */ /* 0x050fe40003f25070 */
[----:B------:R-:W-:Y:S02]  /*4720*/  ISETP.NE.U32.AND P0, PT, R4, RZ, PT ;  /* 0x000000ff0400720c */ /* 0x000fe40003f05070 */
[C---:B------:R-:W-:Y:S02]  /*4730*/  ISETP.NE.AND.EX P1, PT, R5.reuse, RZ, PT, P1 ;  /* 0x000000ff0500720c */ /* 0x040fe40003f25310 */
[----:B------:R-:W-:Y:S01]  /*4740*/  ISETP.NE.AND.EX P0, PT, R5, RZ, PT, P0 ;  /* 0x000000ff0500720c */ /* 0x000fe20003f05300 */
[----:B------:R-:W4:Y:S01]  /*4750*/  @!UP2 LDCU UR5, c[0x0][0xb0c] ;  /* 0x00016180ff05a7ac */ /* 0x000f220008000800 */
[----:B------:R-:W-:Y:S01]  /*4760*/  SHF.L.U32 R9, R15, 0x1f, RZ ;  /* 0x0000001f0f097819 */ /* 0x000fe200000006ff */
[----:B------:R-:W-:Y:S02]  /*4770*/  USHF.L.U32 UR35, UR16, 0x7, URZ ;  /* 0x0000000710237899 */ /* 0x000fe400080006ff */
[----:B------:R-:W-:Y:S02]  /*4780*/  USHF.L.U32 UR34, UR20, 0x7, URZ ;  /* 0x0000000714227899 */ /* 0x000fe400080006ff */
[----:B---3--:R-:W-:Y:S07]  /*4790*/  UIMAD.WIDE.U32 UR6, UR14, UR8, URZ ;  /* 0x000000080e0672a5 */ /* 0x008fee000f8e00ff */
[----:B------:R-:W-:Y:S01]  /*47a0*/  @!UP2 UMOV UR4, UR7 ;  /* 0x000000070004ac82 */ /* 0x000fe20008000000 */
[----:B----4-:R-:W-:Y:S02]  /*47b0*/  @!UP2 UISETP.NE.AND UP0, UPT, UR5, 0x1, UPT ;  /* 0x000000010500a88c */ /* 0x010fe4000bf05270 */
[----:B------:R-:W-:Y:S02]  /*47c0*/  @!UP2 USHF.R.U32.HI UR4, URZ, UR9, UR4 ;  /* 0x00000009ff04a299 */ /* 0x000fe40008011604 */
[----:B------:R-:W-:Y:S02]  /*47d0*/  UIMAD.WIDE.U32 UR6, UR13, UR11, URZ ;  /* 0x0000000b0d0672a5 */ /* 0x000fe4000f8e00ff */
[----:B------:R-:W-:Y:S02]  /*47e0*/  @!UP2 USEL UR8, UR14, UR4, !UP0 ;  /* 0x000000040e08a287 */ /* 0x000fe4000c000000 */
[----:B------:R-:W-:Y:S03]  /*47f0*/  @!UP2 UISETP.NE.AND UP0, UPT, UR10, 0x1, UPT ;  /* 0x000000010a00a88c */ /* 0x000fe6000bf05270 */
[----:B------:R-:W-:Y:S02]  /*4800*/  @!UP2 UMOV UR6, UR7 ;  /* 0x000000070006ac82 */ /* 0x000fe40008000000 */
[----:B------:R-:W3:Y:S02]  /*4810*/  @!UP2 LDCU UR4, c[0x0][0xb20] ;  /* 0x00016400ff04a7ac */ /* 0x000ee40008000800 */
[----:B---3--:R-:W-:Y:S04]  /*4820*/  @!UP2 USHF.R.U32.HI UR6, URZ, UR4, UR6 ;  /* 0x00000004ff06a299 */ /* 0x008fe80008011606 */
[----:B------:R-:W-:Y:S04]  /*4830*/  @!UP2 USEL UR6, UR13, UR6, !UP0 ;  /* 0x000000060d06a287 */ /* 0x000fe8000c000000 */
[----:B------:R-:W-:Y:S02]  /*4840*/  @!UP2 UIADD3 UR4, UPT, UPT, -UR8, UR6, URZ ;  /* 0x000000060804a290 */ /* 0x000fe4000fffe1ff */
[----:B------:R-:W-:Y:S02]  /*4850*/  @!UP2 UIADD3 UR6, UPT, UPT, UR8, -UR6, URZ ;  /* 0x800000060806a290 */ /* 0x000fe4000fffe0ff */
[----:B------:R-:W-:Y:S02]  /*4860*/  @!UP2 UIMAD UR14, UR4, UR5, UR14 ;  /* 0x00000005040ea2a4 */ /* 0x000fe4000f8e020e */
[----:B------:R-:W-:Y:S01]  /*4870*/  @!UP2 UIMAD UR13, UR6, UR10, UR13 ;  /* 0x0000000a060da2a4 */ /* 0x000fe2000f8e020d */
[----:B------:R-:W-:Y:S11]  /*4880*/  BRA.U UP3, `(.L_x_79) ;  /* 0x0000000103107547 */ /* 0x000ff6000b800000 */
[----:B--2---:R-:W-:Y:S04]  /*4890*/  MOV R0, UR43 ;  /* 0x0000002b00007c02 */ /* 0x004fe80008000f00 */
[----:B------:R-:W-:Y:S04]  /*48a0*/  SHF.L.U32 R11, R0, 0x1f, RZ ;  /* 0x0000001f000b7819 */ /* 0x000fe800000006ff */
[----:B------:R-:W2:Y:S02]  /*48b0*/  SYNCS.PHASECHK.TRANS64.TRYWAIT P2, [UR21+0xa8], R11 ;  /* 0x0000a80bff0075a7 */ /* 0x000ea40008041115 */
[----:B--2---:R-:W-:Y:S05]  /*48c0*/  @!P2 BRA `(.L_x_80) ;  /* 0x000000540050a947 */ /* 0x004fea0003800000 */
.L_x_79:
[----:B------:R-:W-:Y:S05]  /*48d0*/  @!P1 BRA `(.L_x_81) ;  /* 0x0000000000309947 */ /* 0x000fea0003800000 */
[----:B------:R-:W-:Y:S01]  /*48e0*/  ISETP.NE.U32.AND P1, PT, R2, RZ, PT ;  /* 0x000000ff0200720c */ /* 0x000fe20003f25070 */
[----:B------:R-:W3:Y:S01]  /*48f0*/  LDCU.64 UR4, c[0x0][0x358] ;  /* 0x00006b00ff0477ac */ /* 0x000ee20008000a00 */
[----:B------:R-:W-:Y:S02]  /*4900*/  IMAD.MOV.U32 R80, RZ, RZ, 0x1 ;  /* 0x00000001ff507424 */ /* 0x000fe400078e00ff */
[----:B------:R-:W-:Y:S11]  /*4910*/  ISETP.NE.AND.EX P1, PT, R3, RZ, PT, P1 ;  /* 0x000000ff0300720c */ /* 0x000ff60003f25310 */
[----:B------:R-:W-:Y:S02]  /*4920*/  @!UPT UIADD3 URZ, UPT, UPT, URZ, URZ, URZ ;  /* 0x000000fffffff290 */ /* 0x000fe4000fffe0ff */
[----:B--2---:R-:W2:Y:S01]  /*4930*/  @P1 LDC.64 R10, c[0x0][0x888] ;  /* 0x00022200ff0a1b82 */ /* 0x004ea20000000a00 */
[----:B------:R-:W-:Y:S04]  /*4940*/  @P1 IMAD R0, R4, UR36, RZ ;  /* 0x0000002404001c24 */ /* 0x000fe8000f8e02ff */
[----:B--2---:R-:W-:Y:S04]  /*4950*/  @P1 IMAD.WIDE R10, R0, 0x4, R10 ;  /* 0x00000004000a1825 */ /* 0x004fe800078e020a */
[----:B------:R-:W-:Y:S01]  /*4960*/  HFMA2 R0, -RZ, RZ, 0, 5.9604644775390625e-08 ;  /* 0x00000001ff007431 */ /* 0x000fe200000001ff */
[----:B---3-5:R3:W5:Y:S04]  /*4970*/  @P1 LDG.E R41, desc[UR4][R10.64] ;  /* 0x000000040a291981 */ /* 0x028768000c1e1900 */
[----:B------:R-:W-:Y:S01]  /*4980*/  @!P1 PRMT R80, R0, 0x7610, R80 ;  /* 0x0000761000509816 */ /* 0x000fe20000000050 */
[----:B---3--:R-:W4:Y:S06]  /*4990*/  @!P1 LDC R41, c[0x0][0x880] ;  /* 0x00022000ff299b82 */ /* 0x008f2c0000000800 */
.L_x_81:
[----:B----45:R-:W-:Y:S01]  /*49a0*/  @!P0 FSETP.EQ.AND P1, PT, R41, RZ, PT ;  /* 0x000000ff2900820b */ /* 0x030fe20003f22000 */
[----:B------:R-:W-:Y:S01]  /*49b0*/  @!UPT UIADD3 URZ, UPT, UPT, URZ, URZ, URZ ;  /* 0x000000fffffff290 */ /* 0x000fe2000fffe0ff */
[----:B------:R-:W-:Y:S11]  /*49c0*/  @!P0 BRA `(.L_x_82) ;  /* 0x0000000000188947 */ /* 0x000ff60003800000 */
[----:B------:R-:W-:Y:S02]  /*49d0*/  LOP3.LUT P0, RZ, R80, 0xff, RZ, 0xc0, !PT ;  /* 0x000000ff50ff7812 */ /* 0x000fe4000780c0ff */
[----:B------:R-:W-:Y:S04]  /*49e0*/  ISETP.NE.U32.AND P1, PT, R2, RZ, PT ;  /* 0x000000ff0200720c */ /* 0x000fe80003f25070 */
[----:B------:R-:W-:Y:S04]  /*49f0*/  ISETP.NE.AND.EX P1, PT, R3, RZ, PT, P1 ;  /* 0x000000ff0300720c */ /* 0x000fe80003f25310 */
[----:B------:R-:W-:Y:S03]  /*4a00*/  PLOP3.LUT P1, PT, P1, PT, PT, 0x8, 0x80 ;  /* 0x000000000080781c */ /* 0x000fe60000f2e170 */
[----:B------:R-:W-:Y:S11]  /*4a10*/  @P0 FSETP.EQ.AND P1, PT, R41, RZ, PT ;  /* 0x000000ff2900020b */ /* 0x000ff60003f22000 */
[----:B------:R-:W-:Y:S02]  /*4a20*/  @!UPT UIADD3 URZ, UPT, UPT, URZ, URZ, URZ ;  /* 0x000000fffffff290 */ /* 0x000fe4000fffe0ff */
.L_x_82:
[----:B------:R-:W3:Y:S01]  /*4a30*/  SYNCS.PHASECHK.TRANS64.TRYWAIT P2, [UR21+0x80], R9 ;  /* 0x00008009ff0075a7 */ /* 0x000ee20008041115 */
[----:B------:R-:W-:Y:S04]  /*4a40*/  ELECT P0, URZ, PT ;  /* 0x0000000000ff782f */ /* 0x000fe80003800000 */
[----:B------:R-:W-:Y:S11]  /*4a50*/  PLOP3.LUT P1, PT, P1, P0, PT, 0xf2, 0x2f ;  /* 0x00000000002f781c */ /* 0x000ff60000f21e72 */
[----:B------:R-:W-:Y:S02]  /*4a60*/  @!UPT UIADD3 URZ, UPT, UPT, URZ, URZ, URZ ;  /* 0x000000fffffff290 */ /* 0x000fe4000fffe0ff */
[----:B------:R-:W-:Y:S05]  /*4a70*/  @!P1 IADD3 R8, P0, PT, R16, 0x580, RZ ;  /* 0x0000058010089810 */ /* 0x000fea0007f1e0ff */
[----:B------:R-:W-:Y:S01]  /*4a80*/  @!P1 IMAD.X R6, RZ, RZ, R17, P0 ;  /* 0x000000ffff069224 */ /* 0x000fe200000e0611 */
[----:B---3--:R-:W-:Y:S07]  /*4a90*/  @!P2 BRA `(.L_x_83) ;  /* 0x0000005000f4a947 */ /* 0x008fee0003800000 */
.L_x_174:
[----:B------:R-:W-:Y:S01]  /*4aa0*/  @!P1 R2UR UR5, R8 ;  /* 0x00000000080592ca */ /* 0x000fe200000e0000 */
[----:B------:R-:W-:Y:S01]  /*4ab0*/  VOTEU.ALL UP0, P1 ;  /* 0x0000000000ff7886 */ /* 0x000fe20000800000 */
[----:B------:R-:W-:Y:S01]  /*4ac0*/  @!P1 R2UR UR4, R6 ;  /* 0x00000000060492ca */ /* 0x000fe200000e0000 */
[----:B--2---:R-:W-:Y:S01]  /*4ad0*/  @!P1 IMAD.MOV.U32 R0, RZ, RZ, 0x2000 ;  /* 0x00002000ff009424 */ /* 0x004fe200078e00ff */
[----:B------:R-:W-:Y:S01]  /*4ae0*/  UMOV UR8, 0x0 ;  /* 0x0000000000087882 */ /* 0x000fe20000000000 */
[----:B------:R-:W-:Y:S01]  /*4af0*/  UMOV UR9, 0x10000000 ;  /* 0x1000000000097882 */ /* 0x000fe20000000000 */
[----:B------:R-:W-:Y:S01]  /*4b00*/  @!UP0 UIADD3 UR32, UPT, UPT, UR21, 0x200, URZ ;  /* 0x0000020015208890 */ /* 0x000fe2000fffe0ff */
[----:B------:R-:W-:Y:S01]  /*4b10*/  @!P1 IADD3 R8, P0, PT, R16, 0x580, RZ ;  /* 0x0000058010089810 */ /* 0x000fe20007f1e0ff */
[----:B------:R-:W-:Y:S01]  /*4b20*/  VOTEU.ALL UP0, P1 ;  /* 0x0000000000ff7886 */ /* 0x000fe20000800000 */
[----:B------:R-:W-:Y:S03]  /*4b30*/  UPRMT UR6, UR47, 0x654, UR33 ;  /* 0x000006542f067896 */ /* 0x000fe60008000021 */
[----:B------:R-:W-:Y:S02]  /*4b40*/  @!P1 IMAD.X R6, RZ, RZ, R17, P0 ;  /* 0x000000ffff069224 */ /* 0x000fe400000e0611 */
[----:B------:R-:W-:Y:S02]  /*4b50*/  IMAD.U32 R10, RZ, RZ, UR5 ;  /* 0x00000005ff0a7e24 */ /* 0x000fe4000f8e00ff */
[----:B------:R-:W-:Y:S03]  /*4b60*/  IMAD.U32 R11, RZ, RZ, UR4 ;  /* 0x00000004ff0b7e24 */ /* 0x000fe6000f8e00ff */
[----:B------:R-:W-:Y:S02]  /*4b70*/  @!P1 R2UR UR4, R10 ;  /* 0x000000000a0492ca */ /* 0x000fe400000e0000 */
[----:B------:R-:W-:Y:S11]  /*4b80*/  @!P1 R2UR UR5, R11 ;  /* 0x000000000b0592ca */ /* 0x000ff600000e0000 */
[----:B------:R-:W-:Y:S02]  /*4b90*/  @!UPT UIADD3 URZ, UPT, UPT, URZ, URZ, URZ ;  /* 0x000000fffffff290 */ /* 0x000fe4000fffe0ff */
[----:B------:R2:W-:Y:S01]  /*4ba0*/  @!UP0 UTMALDG.3D [UR32], [UR4], desc[UR8] ;  /* 0x00000820040085b4 */ /* 0x0005e20008011000 */
[----:B------:R2:W-:Y:S01]  /*4bb0*/  @!P1 SYNCS.ARRIVE.TRANS64.RED.A0TR RZ, [UR21+0x60], R0 ;  /* 0x00006000ffff99a7 */ /* 0x0005e20008300415 */
[----:B------:R-:W-:Y:S01]  /*4bc0*/  SYNCS.ARRIVE.TRANS64.RED.A1T0 RZ, [UR6], RZ ;  /* 0x000000ffffff79a7 */ /* 0x000fe20008100406 */
[----:B------:R-:W3:Y:S02]  /*4bd0*/  SYNCS.PHASECHK.TRANS64.TRYWAIT P2, [UR21+0x88], R9 ;  /* 0x00008809ff0075a7 */ /* 0x000ee40008041115 */
[----:B--23--:R-:W-:Y:S05]  /*4be0*/  @!P2 BRA `(.L_x_84) ;  /* 0x0000005000b8a947 */ /* 0x00cfea0003800000 */
.L_x_176:
        /* <DEDUP_REMOVED lines=8> */
[----:B------:R-:W-:Y:S01]  /*4c70*/  @!UP0 UIADD3 UR24, UPT, UPT, UR21, 0x2200, URZ ;  /* 0x0000220015188890 */ /* 0x000fe2000fffe0ff */
[----:B------:R-:W-:Y:S01]  /*4c80*/  VOTEU.ALL UP0, P1 ;  /* 0x0000000000ff7886 */ /* 0x000fe20000800000 */
[----:B------:R-:W-:Y:S01]  /*4c90*/  UMOV UR27, UR35 ;  /* 0x00000023001b7c82 */ /* 0x000fe20008000000 */
[----:B------:R-:W-:Y:S02]  /*4ca0*/  UMOV UR28, UR36 ;  /* 0x00000024001c7c82 */ /* 0x000fe40008000000 */
[----:B------:R-:W-:Y:S01]  /*4cb0*/  IMAD.U32 R10, RZ, RZ, UR5 ;  /* 0x00000005ff0a7e24 */ /* 0x000fe2000f8e00ff */
[----:B------:R-:W-:Y:S01]  /*4cc0*/  UPRMT UR6, UR47, 0x654, UR25 ;  /* 0x000006542f067896 */ /* 0x000fe20008000019 */
[----:B------:R-:W-:Y:S02]  /*4cd0*/  IMAD.U32 R11, RZ, RZ, UR4 ;  /* 0x00000004ff0b7e24 */ /* 0x000fe4000f8e00ff */
[----:B------:R-:W-:Y:S01]  /*4ce0*/  @!P1 IMAD.X R6, RZ, RZ, R17, P0 ;  /* 0x000000ffff069224 */ /* 0x000fe200000e0611 */
        /* <DEDUP_REMOVED lines=8> */
.L_x_178:
[----:B------:R-:W-:Y:S01]  /*4d70*/  @!P1 R2UR UR5, R8 ;  /* 0x00000000080592ca */ /* 0x000fe200000e0000 */
[----:B------:R-:W-:Y:S01]  /*4d80*/  VOTEU.ALL UP0, P1 ;  /* 0x0000000000ff7886 */ /* 0x000fe20000800000 */
[----:B------:R-:W-:Y:S01]  /*4d90*/  @!P1 R2UR UR4, R6 ;  /* 0x00000000060492ca */ /* 0x000fe200000e0000 */
[----:B--2---:R-:W-:Y:S01]  /*4da0*/  @!P1 IMAD.MOV.U32 R0, RZ, RZ, 0x2000 ;  /* 0x00002000ff009424 */ /* 0x004fe200078e00ff */
[----:B------:R-:W-:Y:S01]  /*4db0*/  UMOV UR8, 0x0 ;  /* 0x0000000000087882 */ /* 0x000fe20000000000 */
[----:B------:R-:W-:Y:S01]  /*4dc0*/  UMOV UR9, 0x10000000 ;  /* 0x1000000000097882 */ /* 0x000fe20000000000 */
[----:B------:R-:W-:Y:S01]  /*4dd0*/  @!UP0 UIADD3 UR18, UPT, UPT, UR34, 0x40, URZ ;  /* 0x0000004022128890 */ /* 0x000fe2000fffe0ff */
[----:B------:R-:W-:Y:S01]  /*4de0*/  VIADD R14, R14, 0x1 ;  /* 0x000000010e0e7836 */ /* 0x000fe20000000000 */
[----:B------:R-:W-:Y:S01]  /*4df0*/  @!UP0 UIADD3 UR16, UPT, UPT, UR21, 0x4200, URZ ;  /* 0x0000420015108890 */ /* 0x000fe2000fffe0ff */
[----:B------:R-:W-:Y:S01]  /*4e00*/  VOTEU.ALL UP0, P1 ;  /* 0x0000000000ff7886 */ /* 0x000fe20000800000 */
[----:B------:R-:W-:Y:S01]  /*4e10*/  UMOV UR19, UR35 ;  /* 0x0000002300137c82 */ /* 0x000fe20008000000 */
[----:B------:R-:W-:Y:S02]  /*4e20*/  UMOV UR20, UR36 ;  /* 0x0000002400147c82 */ /* 0x000fe40008000000 */
[----:B------:R-:W-:Y:S01]  /*4e30*/  IMAD.U32 R10, RZ, RZ, UR5 ;  /* 0x00000005ff0a7e24 */ /* 0x000fe2000f8e00ff */
[----:B------:R-:W-:Y:S01]  /*4e40*/  UPRMT UR6, UR47, 0x654, UR17 ;  /* 0x000006542f067896 */ /* 0x000fe20008000011 */
        /* <DEDUP_REMOVED lines=9> */
.L_x_180:
[----:B------:R-:W-:Y:S01]  /*4ee0*/  @!P1 IADD3 R6, P0, PT, R16, 0x580, RZ ;  /* 0x0000058010069810 */ /* 0x000fe20007f1e0ff */
[----:B------:R-:W-:Y:S01]  /*4ef0*/  VOTEU.ALL UP0, P1 ;  /* 0x0000000000ff7886 */ /* 0x000fe20000800000 */
[----:B------:R-:W-:Y:S01]  /*4f00*/  UMOV UR6, 0x0 ;  /* 0x0000000000067882 */ /* 0x000fe20000000000 */
[----:B------:R-:W-:Y:S01]  /*4f10*/  UMOV UR7, 0x10000000 ;  /* 0x1000000000077882 */ /* 0x000fe20000000000 */
[----:B------:R-:W-:Y:S01]  /*4f20*/  @!P1 R2UR UR5, R6 ;  /* 0x00000000060592ca */ /* 0x000fe200000e0000 */
[----:B--2---:R-:W-:Y:S01]  /*4f30*/  @!P1 IMAD.X R0, RZ, RZ, R17, P0 ;  /* 0x000000ffff009224 */ /* 0x004fe200000e0611 */
[----:B------:R-:W-:Y:S01]  /*4f40*/  @!UP0 UIADD3 UR10, UPT, UPT, UR34, 0x60, URZ ;  /* 0x00000060220a8890 */ /* 0x000fe2000fffe0ff */
[----:B------:R-:W-:Y:S01]  /*4f50*/  R2UR UR16, R82 ;  /* 0x00000000521072ca */ /* 0x000fe200000e0000 */
[----:B------:R-:W-:Y:S01]  /*4f60*/  @!UP0 UIADD3 UR8, UPT, UPT, UR21, 0x6200, URZ ;  /* 0x0000620015088890 */ /* 0x000fe2000fffe0ff */
[----:B------:R-:W-:Y:S01]  /*4f70*/  ISETP.NE.AND P0, PT, R14, 0x2, PT ;  /* 0x000000020e00780c */ /* 0x000fe20003f05270 */
[----:B------:R-:W-:Y:S01]  /*4f80*/  @!UP0 UIADD3 UR9, UPT, UPT, UR21, 0x78, URZ ;  /* 0x0000007815098890 */ /* 0x000fe2000fffe0ff */
[----:B------:R-:W-:Y:S01]  /*4f90*/  @!P1 R2UR UR4, R0 ;  /* 0x00000000000492ca */ /* 0x000fe200000e0000 */
[----:B------:R-:W-:Y:S01]  /*4fa0*/  VOTEU.ALL UP0, P1 ;  /* 0x0000000000ff7886 */ /* 0x000fe20000800000 */
[----:B------:R-:W-:Y:S01]  /*4fb0*/  UMOV UR11, UR35 ;  /* 0x00000023000b7c82 */ /* 0x000fe20008000000 */
[----:B------:R-:W-:Y:S01]  /*4fc0*/  UMOV UR12, UR36 ;  /* 0x00000024000c7c82 */ /* 0x000fe20008000000 */
[----:B------:R-:W-:Y:S01]  /*4fd0*/  SEL R0, RZ, 0x1, P0 ;  /* 0x00000001ff007807 */ /* 0x000fe20000000000 */
[----:B------:R-:W-:Y:S01]  /*4fe0*/  UIADD3 UR20, UPT, UPT, UR13, UR63, URZ ;  /* 0x0000003f0d147290 */ /* 0x000fe2000fffe0ff */
[----:B------:R-:W-:Y:S01]  /*4ff0*/  IMAD.U32 R8, RZ, RZ, UR5 ;  /* 0x00000005ff087e24 */ /* 0x000fe2000f8e00ff */
[----:B------:R-:W-:Y:S01]  /*5000*/  LOP3.LUT R15, R15, 0x1, RZ, 0x3c, !PT ;  /* 0x000000010f0f7812 */ /* 0x000fe200078e3cff */
[----:B------:R-:W-:Y:S01]  /*5010*/  UPLOP3.LUT UP3, UPT, UPT, UPT, UPT, 0x80, 0x8 ;  /* 0x000000000008789c */ /* 0x000fe20003f6f070 */
[----:B------:R-:W-:Y:S01]  /*5020*/  LOP3.LUT R13, R13, R0, RZ, 0x3c, !PT ;  /* 0x000000000d0d7212 */ /* 0x000fe200078e3cff */
[----:B------:R-:W-:Y:S01]  /*5030*/  UIADD3 UR16, UPT, UPT, UR14, UR16, URZ ;  /* 0x000000100e107290 */ /* 0x000fe2000fffe0ff */
[----:B------:R-:W-:Y:S01]  /*5040*/  SEL R14, R14, RZ, P0 ;  /* 0x000000ff0e0e7207 */ /* 0x000fe20000000000 */
[----:B------:R-:W-:Y:S01]  /*5050*/  UMOV UR36, UR29 ;  /* 0x0000001d00247c82 */ /* 0x000fe20008000000 */
[----:B------:R-:W-:Y:S01]  /*5060*/  IMAD.U32 R9, RZ, RZ, UR4 ;  /* 0x00000004ff097e24 */ /* 0x000fe2000f8e00ff */
[----:B------:R-:W-:Y:S04]  /*5070*/  @!P1 R2UR UR4, R8 ;  /* 0x00000000080492ca */ /* 0x000fe800000e0000 */
[----:B------:R-:W-:Y:S11]  /*5080*/  @!P1 R2UR UR5, R9 ;  /* 0x00000000090592ca */ /* 0x000ff600000e0000 */
[----:B------:R-:W-:Y:S02]  /*5090*/  @!UPT UIADD3 URZ, UPT, UPT, URZ, URZ, URZ ;  /* 0x000000fffffff290 */ /* 0x000fe4000fffe0ff */
[----:B------:R2:W-:Y:S01]  /*50a0*/  @!UP0 UTMALDG.3D [UR8], [UR4], desc[UR6] ;  /* 0x00000608040085b4 */ /* 0x0005e20008011000 */
[----:B------:R2:W-:Y:S01]  /*50b0*/  @!P1 SYNCS.ARRIVE.TRANS64.RED.A0TR RZ, [UR21+0x78], R7 ;  /* 0x00007807ffff99a7 */ /* 0x0005e20008300415 */
[----:B------:R-:W-:Y:S01]  /*50c0*/  SYNCS.ARRIVE.TRANS64.RED.A1T0 RZ, [UR37], RZ ;  /* 0x000000ffffff79a7 */ /* 0x000fe20008100425 */
[----:B------:R-:W-:Y:S05]  /*50d0*/  BRA.U UP1, `(.L_x_87) ;  /* 0xfffffff101687547 */ /* 0x000fea000b83ffff */
[----:B------:R-:W-:-:S04]  /*50e0*/  SHF.L.U32 R3, R15, 0x1f, RZ ;  /* 0x0000001f0f037819 */ /* 0x000fc800000006ff */
[----:B------:R-:W3:Y:S02]  /*50f0*/  SYNCS.PHASECHK.TRANS64.TRYWAIT P0, [UR21+0x80], R3 ;  /* 0x00008003ff0075a7 */ /* 0x000ee40008001115 */
[----:B---3--:R-:W-:Y:S05]  /*5100*/  @!P0 BRA `(.L_x_88) ;  /* 0x0000004c00b88947 */ /* 0x008fea0003800000 */
.L_x_182:
[----:B------:R-:W4:Y:S02]  /*5110*/  SYNCS.PHASECHK.TRANS64.TRYWAIT P0, [UR21+0x88], R3 ;  /* 0x00008803ff0075a7 */ /* 0x000f240008001115 */
[----:B----4-:R-:W-:Y:S05]  /*5120*/  @!P0 BRA `(.L_x_89) ;  /* 0x0000004c00c88947 */ /* 0x010fea0003800000 */
.L_x_184:
[----:B------:R-:W4:Y:S02]  /*5130*/  SYNCS.PHASECHK.TRANS64.TRYWAIT P0, [UR21+0x90], R3 ;  /* 0x00009003ff0075a7 */ /* 0x000f240008001115 */
[----:B----4-:R-:W-:Y:S05]  /*5140*/  @!P0 BRA `(.L_x_90) ;  /* 0x0000004c00d88947 */ /* 0x010fea0003800000 */
.L_x_186:
[----:B---3--:R-:W-:-:S07]  /*5150*/  MOV R0, UR21 ;  /* 0x0000001500007c02 */ /* 0x008fce0008000f00 */
.L_x_91:
[----:B---3--:R-:W-:-:S04]  /*5160*/  SHF.L.U32 R3, R15, 0x1f, RZ ;  /* 0x0000001f0f037819 */ /* 0x008fc800000006ff */
[----:B------:R3:W4:Y:S03]  /*5170*/  SYNCS.PHASECHK.TRANS64.TRYWAIT P0, [R0+URZ+0x98], R3 ;  /* 0x00009803000075a7 */ /* 0x00072600080011ff */
[----:B----4-:R-:W-:Y:S05]  /*5180*/  @!P0 NANOSLEEP.SYNCS 0x989680 ;  /* 0x009896800000895d */ /* 0x010fea0003900000 */
[----:B------:R-:W4:Y:S02]  /*5190*/  @!P0 SYNCS.PHASECHK.TRANS64 P0, [R0+URZ+0x98], R3 ;  /* 0x00009803000085a7 */ /* 0x000f2400080010ff */
[----:B-12-4-:R-:W-:Y:S05]  /*51a0*/  @P0 EXIT ;  /* 0x000000000000094d */ /* 0x016fea0003800000 */
[----:B------:R-:W-:Y:S05]  /*51b0*/  BRA `(.L_x_91) ;  /* 0xfffffffc00e87947 */ /* 0x000fea000383ffff */
.L_x_76:
[----:B------:R-:W-:-:S06]  /*51c0*/  UISETP.GE.AND UP0, UPT, UR17, 0x4, UPT ;  /* 0x000000041100788c */ /* 0x000fcc000bf06270 */
[----:B------:R-:W-:-:S13]  /*51d0*/  PLOP3.LUT P0, PT, PT, PT, UP0, 0x80, 0x8 ;  /* 0x000000000008781c */ /* 0x000fda0003f0f008 */
[----:B------:R-:W-:Y:S05]  /*51e0*/  @!P0 EXIT ;  /* 0x000000000000894d */ /* 0x000fea0003800000 */
[----:B------:R-:W-:Y:S01]  /*51f0*/  BAR.SYNC.DEFER_BLOCKING 0x6, 0xa0 ;  /* 0x0182800000007b1d */ /* 0x000fe20000010000 */
[C---:B------:R-:W-:Y:S01]  /*5200*/  IMAD.SHL.U32 R2, R94.reuse, 0x20, RZ ;  /* 0x000000205e027824 */ /* 0x040fe200078e00ff */
[C---:B------:R-:W-:Y:S01]  /*5210*/  SHF.L.U32 R37, R94.reuse, 0x10, RZ ;  /* 0x000000105e257819 */ /* 0x040fe200000006ff */
[C---:B------:R-:W-:Y:S01]  /*5220*/  IMAD.SHL.U32 R93, R94.reuse, 0x4, RZ ;  /* 0x000000045e5d7824 */ /* 0x040fe200078e00ff */
[----:B------:R-:W-:Y:S01]  /*5230*/  LOP3.LUT R95, R94, 0x60, RZ, 0xc0, !PT ;  /* 0x000000605e5f7812 */ /* 0x000fe200078ec0ff */
[----:B------:R-:W-:Y:S01]  /*5240*/  HFMA2 R86, -RZ, RZ, 0, 0 ;  /* 0x00000000ff567431 */ /* 0x000fe200000001ff */
[----:B------:R-:W-:Y:S02]  /*5250*/  UMOV UR44, 0x400 ;  /* 0x00000400002c7882 */ /* 0x000fe40000000000 */
[----:B------:R-:W1:Y:S01]  /*5260*/  LDC.64 R78, c[0x0][0x8b0] ;  /* 0x00022c00ff4e7b82 */ /* 0x000e620000000a00 */
[----:B------:R-:W-:Y:S01]  /*5270*/  ULEA UR44, UR47, UR44, 0x18 ;  /* 0x0000002c2f2c7291 */ /* 0x000fe2000f8ec0ff */
[----:B------:R-:W-:Y:S01]  /*5280*/  LOP3.LUT R6, R2, 0xc0, RZ, 0xc0, !PT ;  /* 0x000000c002067812 */ /* 0x000fe200078ec0ff */
[----:B------:R-:W2:Y:S01]  /*5290*/  LDCU.64 UR6, c[0x0][0x890] ;  /* 0x00011200ff0677ac */ /* 0x000ea20008000a00 */
[----:B------:R-:W-:Y:S01]  /*52a0*/  LOP3.LUT R92, R94, 0x2, RZ, 0xc0, !PT ;  /* 0x000000025e5c7812 */ /* 0x000fe200078ec0ff */
[----:B------:R-:W-:Y:S01]  /*52b0*/  IMAD.MOV.U32 R90, RZ, RZ, 0x1 ;  /* 0x00000001ff5a7424 */ /* 0x000fe200078e00ff */
[----:B------:R-:W-:Y:S01]  /*52c0*/  LOP3.LUT R93, R6, 0x18, R93, 0xf8, !PT ;  /* 0x00000018065d7812 */ /* 0x000fe200078ef85d */
[----:B------:R-:W-:Y:S01]  /*52d0*/  UIADD3 UR4, UPT, UPT, UR44, 0x200, URZ ;  /* 0x000002002c047890 */ /* 0x000fe2000fffe0ff */
[----:B------:R-:W3:Y:S01]  /*52e0*/  LDC.64 R76, c[0x0][0x8a8] ;  /* 0x00022a00ff4c7b82 */ /* 0x000ee20000000a00 */
[----:B------:R-:W-:Y:S01]  /*52f0*/  LOP3.LUT R37, R37, 0x600000, RZ, 0xc0, !PT ;  /* 0x0060000025257812 */ /* 0x000fe200078ec0ff */
[----:B------:R-:W-:Y:S01]  /*5300*/  IMAD.MOV.U32 R36, RZ, RZ, RZ ;  /* 0x000000ffff247224 */ /* 0x000fe200078e00ff */
[----:B------:R-:W-:-:S02]  /*5310*/  LOP3.LUT R93, R93, 0xf20, R2, 0xf8, !PT ;  /* 0x00000f205d5d7812 */ /* 0x000fc400078ef802 */
[----:B------:R-:W-:Y:S01]  /*5320*/  CS2R R88, SRZ ;  /* 0x0000000000587805 */ /* 0x000fe2000001ff00 */
[----:B------:R-:W-:Y:S01]  /*5330*/  IMAD.U32 R84, RZ, RZ, UR4 ;  /* 0x00000004ff547e24 */ /* 0x000fe2000f8e00ff */
[----:B------:R-:W-:Y:S01]  /*5340*/  LOP3.LUT R94, R94, 0x4, RZ, 0xc0, !PT ;  /* 0x000000045e5e7812 */ /* 0x000fe200078ec0ff */
[----:B------:R-:W4:Y:S01]  /*5350*/  LDCU UR60, c[0x0][0x370] ;  /* 0x00006e00ff3c77ac */ /* 0x000f220008000800 */
[----:B------:R-:W4:Y:S02]  /*5360*/  LDS R0, [UR44+0x160] ;  /* 0x0001602cff007984 */ /* 0x000f240008000800 */
[----:B------:R-:W-:Y:S01]  /*5370*/  LEA R93, R93, R84, 0x1 ;  /* 0x000000545d5d7211 */ /* 0x000fe200078e08ff */
[----:B------:R-:W1:Y:S01]  /*5380*/  LDCU UR43, c[0x0][0xb0c] ;  /* 0x00016180ff2b77ac */ /* 0x000e620008000800 */
[----:B--2---:R-:W-:Y:S01]  /*5390*/  IMAD.U32 R97, RZ, RZ, UR6 ;  /* 0x00000006ff617e24 */ /* 0x004fe2000f8e00ff */
[----:B------:R-:W-:Y:S02]  /*53a0*/  MOV R96, UR7 ;  /* 0x0000000700607c02 */ /* 0x000fe40008000f00 */
[--C-:B------:R-:W-:Y:S01]  /*53b0*/  IMAD R92, R92, -0x10, R93.reuse ;  /* 0xfffffff05c5c7824 */ /* 0x100fe200078e025d */
[----:B------:R-:W2:Y:S01]  /*53c0*/  LDCU UR39, c[0x0][0xb30] ;  /* 0x00016600ff2777ac */ /* 0x000ea20008000800 */
[----:B------:R-:W-:Y:S01]  /*53d0*/  IMAD R91, R94, -0x10, R93 ;  /* 0xfffffff05e5b7824 */ /* 0x000fe200078e025d */
[----:B------:R-:W1:Y:S01]  /*53e0*/  LDCU.64 UR54, c[0x0][0x888] ;  /* 0x00011100ff3677ac */ /* 0x000e620008000a00 */
[----:B------:R-:W1:Y:S01]  /*53f0*/  LDCU.64 UR40, c[0x0][0xb28] ;  /* 0x00016500ff2877ac */ /* 0x000e620008000a00 */
[----:B------:R-:W1:Y:S01]  /*5400*/  LDCU.128 UR56, c[0x0][0xb10] ;  /* 0x00016200ff3877ac */ /* 0x000e620008000c00 */
[----:B------:R-:W1:Y:S01]  /*5410*/  LDCU UR53, c[0x0][0x374] ;  /* 0x00006e80ff3577ac */ /* 0x000e620008000800 */
[----:B------:R-:W-:Y:S01]  /*5420*/  UMOV UR52, URZ ;  /* 0x000000ff00347c82 */ /* 0x000fe20008000000 */
[----:B------:R-:W-:Y:S01]  /*5430*/  UMOV UR46, URZ ;  /* 0x000000ff002e7c82 */ /* 0x000fe20008000000 */
[----:B-1234-:R-:W-:-:S07]  /*5440*/  IMAD.IADD R37, R0, 0x1, R37 ;  /* 0x0000000100257824 */ /* 0x01efce00078e0225 */
.L_x_135:
[----:B------:R-:W-:Y:S02]  /*5450*/  LEA R3, R86, UR44, 0x3 ;  /* 0x0000002c56037c11 */ /* 0x000fe4000f8e18ff */
[----:B------:R-:W-:Y:S02]  /*5460*/  SHF.L.U32 R0, R88, 0x1f, RZ ;  /* 0x0000001f58007819 */ /* 0x000fe400000006ff */
[----:B------:R-:W-:Y:S02]  /*5470*/  LEA R5, R86, UR44, 0x4 ;  /* 0x0000002c56057c11 */ /* 0x000fe4000f8e20ff */
[----:B-1----:R-:W1:Y:S02]  /*5480*/  SYNCS.PHASECHK.TRANS64.TRYWAIT P0, [R3+URZ+0xb0], R0 ;  /* 0x0000b000030075a7 */ /* 0x002e6400080011ff */
[----:B-12---:R-:W-:Y:S05]  /*5490*/  @!P0 BRA `(.L_x_92) ;  /* 0x0000004c001c8947 */ /* 0x006fea0003800000 */
.L_x_187:
        /* <DEDUP_REMOVED lines=11> */
[----:B------:R-:W-:Y:S01]  /*5550*/  PLOP3.LUT P0, PT, PT, PT, UP1, 0x80, 0x8 ;  /* 0x000000000008781c */ /* 0x000fe20003f0f018 */
[----:B------:R-:W-:Y:S11]  /*5560*/  UP2UR UR62, UPR, URZ, 0x2 ;  /* 0x00000002ff3e7883 */ /* 0x000ff60008000000 */
[----:B------:R-:W-:Y:S01]  /*5570*/  @!UPT UIADD3 URZ, UPT, UPT, URZ, URZ, URZ ;  /* 0x000000fffffff290 */ /* 0x000fe2000fffe0ff */
[----:B-1----:R-:W-:Y:S02]  /*5580*/  @P0 SHF.R.U32.HI R0, RZ, 0x10, R5 ;  /* 0x00000010ff000819 */ /* 0x002fe40000011605 */
        /* <DEDUP_REMOVED lines=12> */
[----:B------:R-:W2:Y:S01]  /*5650*/  LDCU UR12, c[0x0][0xb20] ;  /* 0x00016400ff0c77ac */ /* 0x000ea20008000800 */
[----:B------:R-:W-:Y:S02]  /*5660*/  UIMAD.WIDE.U32 UR4, UR53, UR59, URZ ;  /* 0x0000003b350472a5 */ /* 0x000fe4000f8e00ff */
[----:B------:R-:W-:Y:S02]  /*5670*/  UIMAD.WIDE.U32 UR6, UR60, UR56, URZ ;  /* 0x000000383c0672a5 */ /* 0x000fe4000f8e00ff */
[----:B------:R-:W-:Y:S02]  /*5680*/  UISETP.NE.AND UP0, UPT, UR58, 0x1, UPT ;  /* 0x000000013a00788c */ /* 0x000fe4000bf05270 */
[----:B------:R-:W-:Y:S02]  /*5690*/  UIMAD.WIDE.U32 UR8, UR37, UR59, URZ ;  /* 0x0000003b250872a5 */ /* 0x000fe4000f8e00ff */
[----:B------:R-:W-:Y:S02]  /*56a0*/  UIMAD.WIDE.U32 UR10, UR38, UR56, URZ ;  /* 0x00000038260a72a5 */ /* 0x000fe4000f8e00ff */
[----:B------:R-:W-:Y:S02]  /*56b0*/  UISETP.NE.AND UP1, UPT, UR43, 0x1, UPT ;  /* 0x000000012b00788c */ /* 0x000fe4000bf25270 */
[----:B------:R-:W-:Y:S01]  /*56c0*/  UISETP.NE.AND UP2, UPT, UR42, 0x1, UPT ;  /* 0x000000012a00788c */ /* 0x000fe2000bf45270 */
[----:B------:R-:W-:Y:S02]  /*56d0*/  UMOV UR4, UR5 ;  /* 0x0000000500047c82 */ /* 0x000fe40008000000 */
[----:B--2---:R-:W-:Y:S03]  /*56e0*/  USHF.R.U32.HI UR5, URZ, UR12, UR4 ;  /* 0x0000000cff057299 */ /* 0x004fe60008011604 */
[----:B------:R-:W-:Y:S02]  /*56f0*/  UMOV UR4, UR7 ;  /* 0x0000000700047c82 */ /* 0x000fe40008000000 */
[----:B------:R-:W-:Y:S02]  /*5700*/  USHF.R.U32.HI UR7, URZ, UR57, UR4 ;  /* 0x00000039ff077299 */ /* 0x000fe40008011604 */
[----:B------:R-:W-:Y:S02]  /*5710*/  USEL UR4, UR53, UR5, !UP0 ;  /* 0x0000000535047287 */ /* 0x000fe4000c000000 */
[----:B------:R-:W-:Y:S01]  /*5720*/  USEL UR7, UR60, UR7, !UP1 ;  /* 0x000000073c077287 */ /* 0x000fe2000c800000 */
[----:B------:R-:W-:Y:S01]  /*5730*/  UMOV UR5, UR9 ;  /* 0x0000000900057c82 */ /* 0x000fe20008000000 */
[----:B------:R-:W-:Y:S02]  /*5740*/  UIMAD.WIDE.U32 UR8, UR4, UR40, URZ ;  /* 0x00000028040872a5 */ /* 0x000fe4000f8e00ff */
[----:B------:R-:W-:Y:S03]  /*5750*/  USHF.R.U32.HI UR6, URZ, UR12, UR5 ;  /* 0x0000000cff067299 */ /* 0x000fe60008011605 */
[----:B------:R-:W-:Y:S01]  /*5760*/  UMOV UR5, UR11 ;  /* 0x0000000b00057c82 */ /* 0x000fe20008000000 */
[----:B------:R-:W-:Y:S02]  /*5770*/  UIMAD.WIDE.U32 UR10, UR7, UR40, URZ ;  /* 0x00000028070a72a5 */ /* 0x000fe4000f8e00ff */
[----:B------:R-:W-:Y:S02]  /*5780*/  USHF.R.U32.HI UR12, URZ, UR57, UR5 ;  /* 0x00000039ff0c7299 */ /* 0x000fe40008011605 */
[----:B------:R-:W-:Y:S01]  /*5790*/  USEL UR6, UR37, UR6, !UP0 ;  /* 0x0000000625067287 */ /* 0x000fe2000c000000 */
[----:B------:R-:W-:Y:S02]  /*57a0*/  UMOV UR5, UR9 ;  /* 0x0000000900057c82 */ /* 0x000fe40008000000 */
[----:B------:R-:W-:Y:S01]  /*57b0*/  UMOV UR10, UR11 ;  /* 0x0000000b000a7c82 */ /* 0x000fe20008000000 */
[----:B------:R-:W-:Y:S02]  /*57c0*/  @UP2 USHF.R.U32.HI UR4, URZ, UR41, UR5 ;  /* 0x00000029ff042299 */ /* 0x000fe40008011605 */
[----:B------:R-:W-:Y:S02]  /*57d0*/  @UP2 USHF.R.U32.HI UR7, URZ, UR41, UR10 ;  /* 0x00000029ff072299 */ /* 0x000fe4000801160a */
[----:B------:R-:W-:Y:S02]  /*57e0*/  UIMAD UR4, UR42, UR4, URZ ;  /* 0x000000042a0472a4 */ /* 0x000fe4000f8e02ff */
        /* <DEDUP_REMOVED lines=8> */
[----:B------:R-:W-:Y:S02]  /*5870*/  USEL UR11, UR6, UR4, !UP2 ;  /* 0x00000004060b7287 */ /* 0x000fe4000d000000 */
[----:B------:R-:W-:Y:S02]  /*5880*/  UIADD3 UR8, UPT, UPT, -UR5, URZ, URZ ;  /* 0x000000ff05087290 */ /* 0x000fe4000fffe1ff */
[----:B------:R-:W-:Y:S01]  /*5890*/  UIADD3 UR10, UPT, UPT, -UR11, URZ, URZ ;  /* 0x000000ff0b0a7290 */ /* 0x000fe2000fffe1ff */
[----:B------:R-:W-:Y:S01]  /*58a0*/  @!UP0 UMOV UR4, UR9 ;  /* 0x0000000900048c82 */ /* 0x000fe20008000000 */
[----:B------:R-:W-:Y:S02]  /*58b0*/  UIADD3 UR9, UPT, UPT, -UR6, URZ, URZ ;  /* 0x000000ff06097290 */ /* 0x000fe4000fffe1ff */
[----:B------:R-:W-:Y:S02]  /*58c0*/  @!UP0 USHF.R.U32.HI UR4, URZ, UR41, UR4 ;  /* 0x00000029ff048299 */ /* 0x000fe40008011604 */
[----:B------:R-:W-:Y:S02]  /*58d0*/  UIMAD UR10, UR42, UR10, UR6 ;  /* 0x0000000a2a0a72a4 */ /* 0x000fe4000f8e0206 */
[----:B------:R-:W-:Y:S04]  /*58e0*/  @!UP0 USEL UR4, UR5, UR4, !UP2 ;  /* 0x0000000405048287 */ /* 0x000fe8000d000000 */
[----:B------:R-:W-:Y:S02]  /*58f0*/  @!UP0 UIMAD UR10, UR7, UR10, UR4 ;  /* 0x0000000a070a82a4 */ /* 0x000fe4000f8e0204 */
[----:B------:R-:W-:Y:S02]  /*5900*/  @!UP0 UIADD3 UR11, UPT, UPT, UR11, -UR4, URZ ;  /* 0x800000040b0b8290 */ /* 0x000fe4000fffe0ff */
[----:B------:R-:W-:Y:S02]  /*5910*/  UIMAD UR7, UR43, UR8, UR38 ;  /* 0x000000082b0772a4 */ /* 0x000fe4000f8e0226 */
[----:B------:R-:W-:Y:S02]  /*5920*/  @!UP0 UIMAD UR6, UR11, UR42, UR5 ;  /* 0x0000002a0b0682a4 */ /* 0x000fe4000f8e0205 */
[----:B------:R-:W-:Y:S01]  /*5930*/  UIMAD UR4, UR58, UR9, UR37 ;  /* 0x000000093a0472a4 */ /* 0x000fe2000f8e0225 */
[----:B------:R-:W-:Y:S02]  /*5940*/  @!UP0 UMOV UR5, UR10 ;  /* 0x0000000a00058c82 */ /* 0x000fe40008000000 */
[----:B------:R-:W-:Y:S02]  /*5950*/  UIMAD UR38, UR5, UR43, UR7 ;  /* 0x0000002b052672a4 */ /* 0x000fe4000f8e0207 */
[----:B------:R-:W-:Y:S11]  /*5960*/  UIMAD UR37, UR6, UR58, UR4 ;  /* 0x0000003a062572a4 */ /* 0x000ff6000f8e0204 */
[----:B------:R-:W-:Y:S01]  /*5970*/  @!UPT UIADD3 URZ, UPT, UPT, URZ, URZ, URZ ;  /* 0x000000fffffff290 */ /* 0x000fe2000fffe0ff */
.L_x_93:
[----:B------:R-:W-:Y:S01]  /*5980*/  UISETP.NE.AND UP0, UPT, UR39, 0x1, UPT ;  /* 0x000000012700788c */ /* 0x000fe2000bf05270 */
[----:B------:R-:W-:Y:S01]  /*5990*/  LOP3.LUT P0, RZ, R84, 0x1b0, RZ, 0xc0, !PT ;  /* 0x000001b054ff7812 */ /* 0x000fe2000780c0ff */
[----:B------:R-:W-:Y:S01]  /*59a0*/  USHF.L.U32 UR50, UR16, 0x7, URZ ;  /* 0x0000000710327899 */ /* 0x000fe200080006ff */
[----:B------:R-:W-:Y:S01]  /*59b0*/  BSSY.RECONVERGENT B6, `(.L_x_94) ;  /* 0x0000034000067945 */ /* 0x000fe20003800200 */
[----:B------:R-:W-:Y:S01]  /*59c0*/  USHF.L.U32 UR49, UR20, 0x7, URZ ;  /* 0x0000000714317899 */ /* 0x000fe200080006ff */
[----:B------:R-:W-:Y:S06]  /*59d0*/  IADD3 R86, PT, PT, R86, 0x1, RZ ;  /* 0x0000000156567810 */ /* 0x000fec0007ffe0ff */
[----:B------:R-:W2:Y:S01]  /*59e0*/  @!UP0 LDCU.128 UR12, c[0x0][0xb10] ;  /* 0x00016200ff0c87ac */ /* 0x000ea20008000c00 */
[----:B------:R-:W3:Y:S01]  /*59f0*/  @!UP0 LDCU UR5, c[0x0][0xb0c] ;  /* 0x00016180ff0587ac */ /* 0x000ee20008000800 */
[----:B------:R-:W4:Y:S01]  /*5a00*/  @!UP0 LDCU UR10, c[0x0][0xb20] ;  /* 0x00016400ff0a87ac */ /* 0x000f220008000800 */
[----:B--2---:R-:W-:Y:S02]  /*5a10*/  UIMAD.WIDE.U32 UR8, UR38, UR12, URZ ;  /* 0x0000000c260872a5 */ /* 0x004fe4000f8e00ff */
[----:B------:R-:W-:Y:S02]  /*5a20*/  UIMAD.WIDE.U32 UR6, UR37, UR15, URZ ;  /* 0x0000000f250672a5 */ /* 0x000fe4000f8e00ff */
[----:B------:R-:W-:Y:S03]  /*5a30*/  @!UP0 UISETP.NE.AND UP1, UPT, UR14, 0x1, UPT ;  /* 0x000000010e00888c */ /* 0x000fe6000bf25270 */
[----:B------:R-:W-:Y:S01]  /*5a40*/  @!UP0 UMOV UR4, UR9 ;  /* 0x0000000900048c82 */ /* 0x000fe20008000000 */
[----:B---3--:R-:W-:Y:S02]  /*5a50*/  @!UP0 UISETP.NE.AND UP2, UPT, UR5, 0x1, UPT ;  /* 0x000000010500888c */ /* 0x008fe4000bf45270 */
[----:B------:R-:W-:Y:S01]  /*5a60*/  @!UP0 USHF.R.U32.HI UR4, URZ, UR13, UR4 ;  /* 0x0000000dff048299 */ /* 0x000fe20008011604 */
[----:B------:R-:W-:Y:S02]  /*5a70*/  @!UP0 UMOV UR6, UR7 ;  /* 0x0000000700068c82 */ /* 0x000fe40008000000 */
[----:B----4-:R-:W-:Y:S02]  /*5a80*/  @!UP0 USHF.R.U32.HI UR6, URZ, UR10, UR6 ;  /* 0x0000000aff068299 */ /* 0x010fe40008011606 */
[----:B------:R-:W-:Y:S02]  /*5a90*/  @!UP0 USEL UR7, UR38, UR4, !UP2 ;  /* 0x0000000426078287 */ /* 0x000fe4000d000000 */
[----:B------:R-:W-:Y:S04]  /*5aa0*/  @!UP0 USEL UR6, UR37, UR6, !UP1 ;  /* 0x0000000625068287 */ /* 0x000fe8000c800000 */
[----:B------:R-:W-:Y:S02]  /*5ab0*/  @!UP0 UIADD3 UR4, UPT, UPT, -UR7, UR6, URZ ;  /* 0x0000000607048290 */ /* 0x000fe4000fffe1ff */
[----:B------:R-:W-:Y:S02]  /*5ac0*/  @!UP0 UIADD3 UR6, UPT, UPT, UR7, -UR6, URZ ;  /* 0x8000000607068290 */ /* 0x000fe4000fffe0ff */
[----:B------:R-:W-:Y:S02]  /*5ad0*/  @!UP0 UIMAD UR38, UR4, UR5, UR38 ;  /* 0x00000005042682a4 */ /* 0x000fe4000f8e0226 */
[----:B------:R-:W-:Y:S01]  /*5ae0*/  @!UP0 UIMAD UR37, UR6, UR14, UR37 ;  /* 0x0000000e062582a4 */ /* 0x000fe2000f8e0225 */
[----:B------:R-:W-:Y:S11]  /*5af0*/  @!P0 BRA `(.L_x_95) ;  /* 0x00000000007c8947 */ /* 0x000ff60003800000 */
[----:B------:R-:W2:Y:S01]  /*5b00*/  LDCU.64 UR8, c[0x4][0x80] ;  /* 0x01001000ff0877ac */ /* 0x000ea20008000a00 */
[----:B------:R-:W-:Y:S01]  /*5b10*/  MOV R2, 0x0 ;  /* 0x0000000000027802 */ /* 0x000fe20000000f00 */
[----:B------:R-:W-:Y:S02]  /*5b20*/  HFMA2 R12, -RZ, RZ, 0, 5.9604644775390625e-08 ;  /* 0x00000001ff0c7431 */ /* 0x000fe400000001ff */
[----:B------:R-:W-:Y:S01]  /*5b30*/  IMAD.MOV.U32 R8, RZ, RZ, 0x70 ;  /* 0x00000070ff087424 */ /* 0x000fe200078e00ff */
[----:B------:R3:W4:Y:S01]  /*5b40*/  LDC.64 R14, c[0x4][R2] ;  /* 0x01000000020e7b82 */ /* 0x0007220000000a00 */
[----:B------:R-:W1:Y:S01]  /*5b50*/  LDCU.64 UR6, c[0x4][0x88] ;  /* 0x01001100ff0677ac */ /* 0x000e620008000a00 */
[----:B------:R-:W-:Y:S01]  /*5b60*/  IMAD.MOV.U32 R13, RZ, RZ, RZ ;  /* 0x000000ffff0d7224 */ /* 0x000fe200078e00ff */
[----:B------:R-:W1:Y:S01]  /*5b70*/  LDCU.64 UR4, c[0x4][0x8] ;  /* 0x01000100ff0477ac */ /* 0x000e620008000a00 */
[----:B--2---:R-:W-:Y:S01]  /*5b80*/  MOV R5, UR9 ;  /* 0x0000000900057c02 */ /* 0x004fe20008000f00 */
[----:B------:R-:W-:Y:S01]  /*5b90*/  IMAD.U32 R4, RZ, RZ, UR8 ;  /* 0x00000008ff047e24 */ /* 0x000fe2000f8e00ff */
[----:B-1----:R-:W-:Y:S01]  /*5ba0*/  MOV R7, UR7 ;  /* 0x0000000700077c02 */ /* 0x002fe20008000f00 */
[----:B------:R-:W-:Y:S01]  /*5bb0*/  IMAD.U32 R6, RZ, RZ, UR6 ;  /* 0x00000006ff067e24 */ /* 0x000fe2000f8e00ff */
[----:B------:R-:W-:Y:S01]  /*5bc0*/  MOV R11, UR5 ;  /* 0x00000005000b7c02 */ /* 0x000fe20008000f00 */
[----:B------:R-:W-:Y:S02]  /*5bd0*/  IMAD.U32 R10, RZ, RZ, UR4 ;  /* 0x00000004ff0a7e24 */ /* 0x000fe4000f8e00ff */
[----:B------:R-:W-:Y:S07]  /*5be0*/  LEPC R20, `(.L_x_96) ;  /* 0x000000001014794e */ /* 0x000fee0000000000 */
[----:B---345:R-:W-:Y:S05]  /*5bf0*/  CALL.ABS.NOINC R14 ;  /* 0x000000000e007343 */ /* 0x038fea0003c00000 */
.L_x_96:
[----:B------:R-:W1:Y:S01]  /*5c00*/  LDCU.64 UR8, c[0x4][0x80] ;  /* 0x01001000ff0877ac */ /* 0x000e620008000a00 */
[----:B------:R-:W2:Y:S01]  /*5c10*/  LDC.64 R2, c[0x4][R2] ;  /* 0x0100000002027b82 */ /* 0x000ea20000000a00 */
[----:B------:R-:W-:Y:S02]  /*5c20*/  HFMA2 R12, -RZ, RZ, 0, 5.9604644775390625e-08 ;  /* 0x00000001ff0c7431 */ /* 0x000fe400000001ff */
[----:B------:R-:W-:Y:S02]  /*5c30*/  IMAD.MOV.U32 R8, RZ, RZ, 0x70 ;  /* 0x00000070ff087424 */ /* 0x000fe400078e00ff */
[----:B------:R-:W-:Y:S01]  /*5c40*/  IMAD.MOV.U32 R13, RZ, RZ, RZ ;  /* 0x000000ffff0d7224 */ /* 0x000fe200078e00ff */
[----:B------:R-:W3:Y:S01]  /*5c50*/  LDCU.64 UR6, c[0x4][0x88] ;  /* 0x01001100ff0677ac */ /* 0x000ee20008000a00 */
[----:B------:R-:W4:Y:S01]  /*5c60*/  LDCU.64 UR4, c[0x4][0x8] ;  /* 0x01000100ff0477ac */ /* 0x000f220008000a00 */
[----:B-1----:R-:W-:Y:S02]  /*5c70*/  MOV R4, UR8 ;  /* 0x0000000800047c02 */ /* 0x002fe40008000f00 */
[----:B------:R-:W-:Y:S02]  /*5c80*/  MOV R5, UR9 ;  /* 0x0000000900057c02 */ /* 0x000fe40008000f00 */
[----:B---3--:R-:W-:Y:S01]  /*5c90*/  MOV R7, UR7 ;  /* 0x0000000700077c02 */ /* 0x008fe20008000f00 */
[----:B------:R-:W-:Y:S01]  /*5ca0*/  IMAD.U32 R6, RZ, RZ, UR6 ;  /* 0x00000006ff067e24 */ /* 0x000fe2000f8e00ff */
[----:B----4-:R-:W-:Y:S01]  /*5cb0*/  MOV R11, UR5 ;  /* 0x00000005000b7c02 */ /* 0x010fe20008000f00 */
[----:B------:R-:W-:Y:S02]  /*5cc0*/  IMAD.U32 R10, RZ, RZ, UR4 ;  /* 0x00000004ff0a7e24 */ /* 0x000fe4000f8e00ff */
[----:B------:R-:W-:Y:S07]  /*5cd0*/  LEPC R20, `(.L_x_95) ;  /* 0x000000001014794e */ /* 0x000fee0000000000 */
[----:B--2---:R-:W-:Y:S05]  /*5ce0*/  CALL.ABS.NOINC R2 ;  /* 0x0000000002007343 */ /* 0x004fea0003c00000 */
.L_x_95:
[----:B------:R-:W-:Y:S05]  /*5cf0*/  BSYNC.RECONVERGENT B6 ;  /* 0x0000000000067941 */ /* 0x000fea0003800200 */
.L_x_94:
[----:B------:R-:W-:Y:S02]  /*5d00*/  R2UR UR6, R83 ;  /* 0x00000000530672ca */ /* 0x000fe400000e0000 */
[----:B------:R-:W-:Y:S02]  /*5d10*/  R2UR UR5, R97 ;  /* 0x00000000610572ca */ /* 0x000fe400000e0000 */
[----:B------:R-:W-:Y:S02]  /*5d20*/  R2UR UR4, R96 ;  /* 0x00000000600472ca */ /* 0x000fe400000e0000 */
[----:B------:R-:W-:Y:S02]  /*5d30*/  ISETP.NE.U32.AND P4, PT, R78, RZ, PT ;  /* 0x000000ff4e00720c */ /* 0x000fe40003f85070 */
[----:B------:R-:W-:Y:S02]  /*5d40*/  ISETP.NE.U32.AND P2, PT, RZ, UR54, PT ;  /* 0x00000036ff007c0c */ /* 0x000fe4000bf45070 */
[----:B------:R-:W-:Y:S02]  /*5d50*/  ISETP.NE.AND.EX P4, PT, R79, RZ, PT, P4 ;  /* 0x000000ff4f00720c */ /* 0x000fe40003f85340 */
[----:B------:R-:W-:Y:S01]  /*5d60*/  ISETP.NE.AND.EX P2, PT, RZ, UR55, PT, P2 ;  /* 0x00000037ff007c0c */ /* 0x000fe2000bf45320 */
[----:B------:R-:W-:Y:S02]  /*5d70*/  UISETP.NE.AND UP2, UPT, UR6, URZ, UPT ;  /* 0x000000ff0600728c */ /* 0x000fe4000bf45270 */
[----:B------:R-:W-:Y:S04]  /*5d80*/  UISETP.NE.U32.AND UP0, UPT, UR5, URZ, UPT ;  /* 0x000000ff0500728c */ /* 0x000fe8000bf05070 */
[----:B------:R-:W-:Y:S01]  /*5d90*/  UISETP.NE.AND.EX UP1, UPT, UR4, URZ, UPT, UP0 ;  /* 0x000000ff0400728c */ /* 0x000fe2000bf25300 */
[----:B------:R-:W-:Y:S01]  /*5da0*/  PLOP3.LUT P1, PT, PT, PT, UP2, 0x80, 0x8 ;  /* 0x000000000008781c */ /* 0x000fe20003f2f028 */
[----:B------:R-:W-:Y:S03]  /*5db0*/  UPLOP3.LUT UP0, UPT, UPT, UPT, UPT, 0x40, 0x4 ;  /* 0x000000000004789c */ /* 0x000fe60003f0e870 */
[----:B------:R-:W-:Y:S06]  /*5dc0*/  @UP2 UPLOP3.LUT UP0, UPT, UPT, UPT, UP1, 0x80, 0x8 ;  /* 0x000000000008289c */ /* 0x000fec0003f0f010 */
[----:B------:R-:W-:Y:S01]  /*5dd0*/  PLOP3.LUT P0, PT, PT, PT, UP0, 0x80, 0x8 ;  /* 0x000000000008781c */ /* 0x000fe20003f0f008 */
[----:B------:R-:W-:Y:S01]  /*5de0*/  @!UPT UIADD3 URZ, UPT, UPT, URZ, URZ, URZ ;  /* 0x000000fffffff290 */ /* 0x000fe2000fffe0ff */
[----:B------:R-:W-:Y:S11]  /*5df0*/  BRA.U !UP1, `(.L_x_97) ;  /* 0x0000000109407547 */ /* 0x000ff6000b800000 */
[----:B------:R-:W-:Y:S01]  /*5e00*/  UISETP.NE.U32.AND UP0, UPT, UR54, URZ, UPT ;  /* 0x000000ff3600728c */ /* 0x000fe2000bf05070 */
[----:B------:R-:W-:Y:S01]  /*5e10*/  R2UR UR6, R97 ;  /* 0x00000000610672ca */ /* 0x000fe200000e0000 */
[----:B------:R-:W2:Y:S01]  /*5e20*/  LDCU.64 UR8, c[0x0][0x358] ;  /* 0x00006b00ff0877ac */ /* 0x000ea20008000a00 */
[----:B------:R-:W-:Y:S02]  /*5e30*/  HFMA2 R80, -RZ, RZ, 0, 5.9604644775390625e-08 ;  /* 0x00000001ff507431 */ /* 0x000fe400000001ff */
[----:B-1----:R-:W-:Y:S01]  /*5e40*/  IMAD.MOV.U32 R0, RZ, RZ, 0x1 ;  /* 0x00000001ff007424 */ /* 0x002fe200078e00ff */
[----:B------:R-:W-:Y:S06]  /*5e50*/  UISETP.NE.AND.EX UP0, UPT, UR55, URZ, UPT, UP0 ;  /* 0x000000ff3700728c */ /* 0x000fec000bf05300 */
[----:B------:R-:W-:Y:S05]  /*5e60*/  PLOP3.LUT P3, PT, PT, PT, UP0, 0x80, 0x8 ;  /* 0x000000000008781c */ /* 0x000fea0003f6f008 */
[----:B------:R-:W1:Y:S01]  /*5e70*/  @UP0 LDCU.64 UR4, c[0x0][0x888] ;  /* 0x00011100ff0407ac */ /* 0x000e620008000a00 */
[----:B------:R-:W-:Y:S07]  /*5e80*/  @UP0 UIMAD UR6, UR36, UR6, URZ ;  /* 0x00000006240602a4 */ /* 0x000fee000f8e02ff */
[----:B------:R-:W-:Y:S01]  /*5e90*/  @!P3 PRMT R80, R0, 0x7610, R80 ;  /* 0x000076100050b816 */ /* 0x000fe20000000050 */
[----:B-1----:R-:W-:Y:S06]  /*5ea0*/  @UP0 UIMAD.WIDE UR4, UR6, 0x4, UR4 ;  /* 0x00000004060408a5 */ /* 0x002fec000f8e0204 */
[----:B------:R-:W-:Y:S02]  /*5eb0*/  IMAD.U32 R2, RZ, RZ, UR4 ;  /* 0x00000004ff027e24 */ /* 0x000fe4000f8e00ff */
[----:B------:R-:W-:Y:S03]  /*5ec0*/  IMAD.U32 R3, RZ, RZ, UR5 ;  /* 0x00000005ff037e24 */ /* 0x000fe6000f8e00ff */
[----:B------:R-:W1:Y:S02]  /*5ed0*/  @!UP0 LDCU UR4, c[0x0][0x880] ;  /* 0x00011000ff0487ac */ /* 0x000e640008000800 */
[----:B--2--5:R2:W5:Y:S02]  /*5ee0*/  @P3 LDG.E R41, desc[UR8][R2.64] ;  /* 0x0000000802293981 */ /* 0x024564000c1e1900 */
[----:B-12---:R-:W-:Y:S02]  /*5ef0*/  @!P3 MOV R41, UR4 ;  /* 0x000000040029bc02 */ /* 0x006fe40008000f00 */
.L_x_97:
[----:B------:R-:W-:Y:S05]  /*5f00*/  @!P4 BRA `(.L_x_98) ;  /* 0x000000000024c947 */ /* 0x000fea0003800000 */
[----:B------:R-:W-:Y:S01]  /*5f10*/  ISETP.NE.U32.AND P3, PT, R76, RZ, PT ;  /* 0x000000ff4c00720c */ /* 0x000fe20003f65070 */
[----:B------:R-:W2:Y:S03]  /*5f20*/  LDCU.64 UR4, c[0x0][0x358] ;  /* 0x00006b00ff0477ac */ /* 0x000ea60008000a00 */
[----:B------:R-:W-:Y:S11]  /*5f30*/  ISETP.NE.AND.EX P3, PT, R77, RZ, PT, P3 ;  /* 0x000000ff4d00720c */ /* 0x000ff60003f65330 */
[----:B------:R-:W-:Y:S02]  /*5f40*/  @!UPT UIADD3 URZ, UPT, UPT, URZ, URZ, URZ ;  /* 0x000000fffffff290 */ /* 0x000fe4000fffe0ff */
[----:B------:R-:W3:Y:S01]  /*5f50*/  @P3 LDC.64 R2, c[0x0][0x8a8] ;  /* 0x00022a00ff023b82 */ /* 0x000ee20000000a00 */
[----:B-1----:R-:W-:Y:S04]  /*5f60*/  @P3 IMAD R0, R78, UR36, RZ ;  /* 0x000000244e003c24 */ /* 0x002fe8000f8e02ff */
[----:B---3--:R-:W-:Y:S05]  /*5f70*/  @P3 IMAD.WIDE R2, R0, 0x4, R2 ;  /* 0x0000000400023825 */ /* 0x008fea00078e0202 */
[----:B--2--5:R2:W5:Y:S02]  /*5f80*/  @P3 LDG.E R38, desc[UR4][R2.64] ;  /* 0x0000000402263981 */ /* 0x024564000c1e1900 */
[----:B--2---:R-:W3:Y:S02]  /*5f90*/  @!P3 LDC R38, c[0x0][0x8a0] ;  /* 0x00022800ff26bb82 */ /* 0x004ee40000000800 */
.L_x_98:
[----:B-----5:R-:W-:Y:S01]  /*5fa0*/  FSETP.NEU.AND P3, PT, R41, RZ, PT ;  /* 0x000000ff2900720b */ /* 0x020fe20003f6d000 */
[----:B------:R-:W-:Y:S01]  /*5fb0*/  BSSY B1, `(.L_x_99) ;  /* 0x0000039000017945 */ /* 0x000fe20003800000 */
[----:B------:R-:W-:Y:S01]  /*5fc0*/  SEL R3, RZ, 0xffffffff, P2 ;  /* 0xffffffffff037807 */ /* 0x000fe20001000000 */
[----:B------:R-:W-:Y:S01]  /*5fd0*/  IMAD.MOV.U32 R47, RZ, RZ, 0x1 ;  /* 0x00000001ff2f7424 */ /* 0x000fe200078e00ff */
[----:B------:R-:W-:Y:S01]  /*5fe0*/  @P1 LOP3.LUT P2, RZ, R80, 0xff, RZ, 0xc0, !PT ;  /* 0x000000ff50ff1812 */ /* 0x000fe2000784c0ff */
[----:B------:R-:W-:Y:S01]  /*5ff0*/  IMAD R39, R36, 0x80, R37 ;  /* 0x0000008024277824 */ /* 0x000fe200078e0225 */
[----:B------:R-:W-:Y:S01]  /*6000*/  @P1 SEL R2, RZ, 0xffffffff, P3 ;  /* 0xffffffffff021807 */ /* 0x000fe20001800000 */
[----:B------:R-:W-:Y:S01]  /*6010*/  IMAD R87, R94, -0x10, R92 ;  /* 0xfffffff05e577824 */ /* 0x000fe200078e025c */
[----:B------:R-:W-:Y:S01]  /*6020*/  LOP3.LUT R90, R90, 0x1, RZ, 0x3c, !PT ;  /* 0x000000015a5a7812 */ /* 0x000fe200078e3cff */
[----:B------:R-:W-:Y:S01]  /*6030*/  IMAD.MOV.U32 R46, RZ, RZ, RZ ;  /* 0x000000ffff2e7224 */ /* 0x000fe200078e00ff */
[----:B------:R-:W-:Y:S02]  /*6040*/  @P0 SEL R2, R3, R2, !P2 ;  /* 0x0000000203020207 */ /* 0x000fe40005000000 */
[----:B------:R-:W-:Y:S02]  /*6050*/  CS2R R74, SRZ ;  /* 0x00000000004a7805 */ /* 0x000fe4000001ff00 */
[----:B------:R-:W-:Y:S02]  /*6060*/  LEA R99, R36, UR44, 0x3 ;  /* 0x0000002c24637c11 */ /* 0x000fe4000f8e18ff */
[----:B------:R-:W-:Y:S02]  /*6070*/  CS2R R72, SRZ ;  /* 0x0000000000487805 */ /* 0x000fe4000001ff00 */
[----:B------:R-:W-:Y:S02]  /*6080*/  @P1 LOP3.LUT R2, R2, 0x1, RZ, 0xc0, !PT ;  /* 0x0000000102021812 */ /* 0x000fe400078ec0ff */
[----:B------:R-:W-:Y:S02]  /*6090*/  CS2R R66, SRZ ;  /* 0x0000000000427805 */ /* 0x000fe4000001ff00 */
[----:B-1----:R-:W-:Y:S02]  /*60a0*/  SHF.L.U32 R0, R89, 0x1f, RZ ;  /* 0x0000001f59007819 */ /* 0x002fe400000006ff */
[----:B------:R-:W-:Y:S02]  /*60b0*/  CS2R R64, SRZ ;  /* 0x0000000000407805 */ /* 0x000fe4000001ff00 */
[----:B------:R-:W-:Y:S02]  /*60c0*/  ISETP.NE.U32.OR P5, PT, R2, 0x1, !P1 ;  /* 0x000000010200780c */ /* 0x000fe40004fa5470 */
[----:B------:R-:W-:Y:S02]  /*60d0*/  CS2R R58, SRZ ;  /* 0x00000000003a7805 */ /* 0x000fe4000001ff00 */
[----:B------:R-:W-:Y:S02]  /*60e0*/  PLOP3.LUT P2, PT, PT, PT, UP1, 0x80, 0x8 ;  /* 0x000000000008781c */ /* 0x000fe40003f4f018 */
[----:B------:R-:W-:Y:S02]  /*60f0*/  CS2R R56, SRZ ;  /* 0x0000000000387805 */ /* 0x000fe4000001ff00 */
[----:B------:R-:W-:Y:S02]  /*6100*/  LOP3.LUT P4, R85, R80, 0xff, RZ, 0xc0, !PT ;  /* 0x000000ff50557812 */ /* 0x000fe4000788c0ff */
[----:B------:R-:W-:Y:S02]  /*6110*/  CS2R R50, SRZ ;  /* 0x0000000000327805 */ /* 0x000fe4000001ff00 */
[----:B------:R-:W-:Y:S02]  /*6120*/  SEL R2, RZ, 0xffffffff, P3 ;  /* 0xffffffffff027807 */ /* 0x000fe40001800000 */
[----:B------:R-:W-:Y:S02]  /*6130*/  CS2R R48, SRZ ;  /* 0x0000000000307805 */ /* 0x000fe4000001ff00 */
[----:B------:R-:W-:Y:S02]  /*6140*/  P2R R98, PR, RZ, 0x20 ;  /* 0x00000020ff627803 */ /* 0x000fe40000000000 */
[----:B------:R-:W-:Y:S02]  /*6150*/  @P5 SHF.L.U32 R4, R90, 0x1f, RZ ;  /* 0x0000001f5a045819 */ /* 0x000fe400000006ff */
[----:B------:R-:W-:Y:S02]  /*6160*/  @P2 SEL R2, R3, R2, !P4 ;  /* 0x0000000203022207 */ /* 0x000fe40006000000 */
[----:B------:R-:W1:Y:S02]  /*6170*/  @P5 SYNCS.PHASECHK.TRANS64.TRYWAIT P1, [UR44+0x60], R4 ;  /* 0x00006004ff0055a7 */ /* 0x000e64000802112c */
[----:B------:R-:W-:Y:S04]  /*6180*/  LOP3.LUT R2, R2, 0x1, RZ, 0xc0, !PT ;  /* 0x0000000102027812 */ /* 0x000fe800078ec0ff */
[----:B------:R-:W-:Y:S04]  /*6190*/  ISETP.NE.U32.AND P2, PT, R2, 0x1, PT ;  /* 0x000000010200780c */ /* 0x000fe80003f45070 */
[----:B------:R-:W-:Y:S01]  /*61a0*/  P2R R60, PR, RZ, 0x4 ;  /* 0x00000004ff3c7803 */ /* 0x000fe20000000000 */
[----:B------:R2:W4:Y:S01]  /*61b0*/  SYNCS.PHASECHK.TRANS64.TRYWAIT P0, [R99+URZ+0xd0], R0 ;  /* 0x0000d000630075a7 */ /* 0x00052200080011ff */
[----:B-1----:R-:W-:Y:S01]  /*61c0*/  @P5 SEL R47, RZ, 0x1, !P1 ;  /* 0x00000001ff2f5807 */ /* 0x002fe20004800000 */
[----:B--2---:R-:W-:Y:S06]  /*61d0*/  @!P5 BRA `(.L_x_100) ;  /* 0x000000000058d947 */ /* 0x004fec0003800000 */
[----:B------:R-:W-:Y:S01]  /*61e0*/  IMAD.MOV.U32 R75, RZ, RZ, RZ ;  /* 0x000000ffff4b7224 */ /* 0x000fe200078e00ff */
[----:B------:R-:W-:Y:S01]  /*61f0*/  ISETP.NE.AND P1, PT, R47, RZ, PT ;  /* 0x000000ff2f00720c */ /* 0x000fe20003f25270 */
[----:B------:R-:W-:Y:S01]  /*6200*/  BSSY B0, `(.L_x_101) ;  /* 0x000000c000007945 */ /* 0x000fe20003800000 */
[----:B------:R-:W-:Y:S02]  /*6210*/  CS2R R50, SRZ ;  /* 0x0000000000327805 */ /* 0x000fe4000001ff00 */
[----:B------:R-:W-:Y:S02]  /*6220*/  CS2R R48, SRZ ;  /* 0x0000000000307805 */ /* 0x000fe4000001ff00 */
[----:B------:R-:W-:Y:S02]  /*6230*/  CS2R R58, SRZ ;  /* 0x00000000003a7805 */ /* 0x000fe4000001ff00 */
[----:B------:R-:W-:Y:S02]  /*6240*/  CS2R R56, SRZ ;  /* 0x0000000000387805 */ /* 0x000fe4000001ff00 */
[----:B------:R-:W-:Y:S02]  /*6250*/  CS2R R66, SRZ ;  /* 0x0000000000427805 */ /* 0x000fe4000001ff00 */
[----:B------:R-:W-:Y:S02]  /*6260*/  CS2R R64, SRZ ;  /* 0x0000000000407805 */ /* 0x000fe4000001ff00 */
[----:B------:R-:W-:Y:S01]  /*6270*/  CS2R R72, SRZ ;  /* 0x0000000000487805 */ /* 0x000fe2000001ff00 */
[----:B------:R-:W-:Y:S06]  /*6280*/  @P1 BRA `(.L_x_102) ;  /* 0x00000000000c1947 */ /* 0x000fec0003800000 */
[----:B------:R-:W-:Y:S04]  /*6290*/  SHF.L.U32 R3, R90, 0x1f, RZ ;  /* 0x0000001f5a037819 */ /* 0x000fe800000006ff */
[----:B------:R-:W1:Y:S02]  /*62a0*/  SYNCS.PHASECHK.TRANS64.TRYWAIT P1, [UR44+0x60], R3 ;  /* 0x00006003ff0075a7 */ /* 0x000e64000802112c */
[----:B-1----:R-:W-:Y:S05]  /*62b0*/  @!P1 BRA `(.L_x_103) ;  /* 0x0000003c00a89947 */ /* 0x002fea0003800000 */
.L_x_102:
[----:B------:R-:W-:Y:S05]  /*62c0*/  BSYNC B0 ;  /* 0x0000000000007941 */ /* 0x000fea0003800000 */
.L_x_101:
[----:B------:R-:W-:Y:S01]  /*62d0*/  ISETP.NE.AND P1, PT, R60, RZ, PT ;  /* 0x000000ff3c00720c */ /* 0x000fe20003f25270 */
[----:B------:R-:W-:Y:S11]  /*62e0*/  HFMA2 R46, -RZ, RZ, 0, 5.9604644775390625e-08 ;  /* 0x00000001ff2e7431 */ /* 0x000ff600000001ff */
[----:B------:R-:W-:Y:S01]  /*62f0*/  @!UPT UIADD3 URZ, UPT, UPT, URZ, URZ, URZ ;  /* 0x000000fffffff290 */ /* 0x000fe2000fffe0ff */
[----:B------:R2:W1:Y:S04]  /*6300*/  @P1 LDS.128 R48, [R93] ;  /* 0x000000005d301984 */ /* 0x0004680000000c00 */
[----:B------:R2:W1:Y:S04]  /*6310*/  @P1 LDS.128 R56, [R92+0x10] ;  /* 0x000010005c381984 */ /* 0x0004680000000c00 */
[----:B------:R2:W1:Y:S04]  /*6320*/  @P1 LDS.128 R64, [R91+0x20] ;  /* 0x000020005b401984 */ /* 0x0004680000000c00 */
[----:B------:R2:W1:Y:S02]  /*6330*/  @P1 LDS.128 R72, [R87+0x30] ;  /* 0x0000300057481984 */ /* 0x0004640000000c00 */
.L_x_100:
[----:B------:R-:W-:Y:S05]  /*6340*/  BSYNC B1 ;  /* 0x0000000000017941 */ /* 0x000fea0003800000 */
.L_x_99:
[----:B-1----:R-:W-:Y:S04]  /*6350*/  SHF.R.U32.HI R2, RZ, 0x15, R39 ;  /* 0x00000015ff027819 */ /* 0x002fe80000011627 */
[----:B------:R-:W-:Y:S01]  /*6360*/  LOP3.LUT P1, RZ, R2, 0x3, R81, 0x48, !PT ;  /* 0x0000000302ff7812 */ /* 0x000fe20007824851 */
[----:B------:R-:W-:Y:S01]  /*6370*/  @!UPT UIADD3 URZ, UPT, UPT, URZ, URZ, URZ ;  /* 0x000000fffffff290 */ /* 0x000fe2000fffe0ff */
[----:B----4-:R-:W-:Y:S11]  /*6380*/  @P0 BRA `(.L_x_104) ;  /* 0x0000000000080947 */ /* 0x010ff60003800000 */
[----:B------:R-:W1:Y:S02]  /*6390*/  SYNCS.PHASECHK.TRANS64.TRYWAIT P0, [R99+URZ+0xd0], R0 ;  /* 0x0000d000630075a7 */ /* 0x000e6400080011ff */
[----:B-1----:R-:W-:Y:S05]  /*63a0*/  @!P0 BRA `(.L_x_105) ;  /* 0x0000003c00848947 */ /* 0x002fea0003800000 */
.L_x_104:
[----:B------:R-:W-:Y:S05]  /*63b0*/  @!P1 BRA `(.L_x_106) ;  /* 0x0000000000409947 */ /* 0x000fea0003800000 */
[----:B------:R-:W4:Y:S01]  /*63c0*/  LDCU.64 UR8, c[0x4][0x70] ;  /* 0x01000e00ff0877ac */ /* 0x000f220008000a00 */
[----:B------:R-:W-:Y:S01]  /*63d0*/  MOV R3, 0x0 ;  /* 0x0000000000037802 */ /* 0x000fe20000000f00 */
[----:B------:R-:W-:Y:S02]  /*63e0*/  HFMA2 R12, -RZ, RZ, 0, 5.9604644775390625e-08 ;  /* 0x00000001ff0c7431 */ /* 0x000fe400000001ff */
[----:B------:R-:W-:Y:S02]  /*63f0*/  IMAD.MOV.U32 R8, RZ, RZ, 0x192 ;  /* 0x00000192ff087424 */ /* 0x000fe400078e00ff */
[----:B------:R-:W-:Y:S01]  /*6400*/  IMAD.MOV.U32 R13, RZ, RZ, RZ ;  /* 0x000000ffff0d7224 */ /* 0x000fe200078e00ff */
[----:B------:R-:W5:Y:S01]  /*6410*/  LDCU.64 UR6, c[0x4][0x78] ;  /* 0x01000f00ff0677ac */ /* 0x000f620008000a00 */
[----:B------:R-:W1:Y:S01]  /*6420*/  LDC.64 R2, c[0x4][R3] ;  /* 0x0100000003027b82 */ /* 0x000e620000000a00 */
[----:B------:R-:W2:Y:S01]  /*6430*/  LDCU.64 UR4, c[0x4][0x10] ;  /* 0x01000200ff0477ac */ /* 0x000ea20008000a00 */
[----:B----4-:R-:W-:Y:S01]  /*6440*/  MOV R5, UR9 ;  /* 0x0000000900057c02 */ /* 0x010fe20008000f00 */
[----:B------:R-:W-:Y:S01]  /*6450*/  IMAD.U32 R4, RZ, RZ, UR8 ;  /* 0x00000008ff047e24 */ /* 0x000fe2000f8e00ff */
[----:B-----5:R-:W-:Y:S01]  /*6460*/  MOV R7, UR7 ;  /* 0x0000000700077c02 */ /* 0x020fe20008000f00 */
[----:B------:R-:W-:Y:S01]  /*6470*/  IMAD.U32 R6, RZ, RZ, UR6 ;  /* 0x00000006ff067e24 */ /* 0x000fe2000f8e00ff */
[----:B--2---:R-:W-:Y:S01]  /*6480*/  MOV R11, UR5 ;  /* 0x00000005000b7c02 */ /* 0x004fe20008000f00 */
[----:B------:R-:W-:Y:S02]  /*6490*/  IMAD.U32 R10, RZ, RZ, UR4 ;  /* 0x00000004ff0a7e24 */ /* 0x000fe4000f8e00ff */
[----:B------:R-:W-:Y:S07]  /*64a0*/  LEPC R20, `(.L_x_106) ;  /* 0x000000001014794e */ /* 0x000fee0000000000 */
[----:B-1-3--:R-:W-:Y:S05]  /*64b0*/  CALL.ABS.NOINC R2 ;  /* 0x0000000002007343 */ /* 0x00afea0003c00000 */
.L_x_106:
[C---:B------:R-:W-:Y:S01]  /*64c0*/  SHF.L.U32 R40, R48.reuse, 0x10, RZ ;  /* 0x0000001030287819 */ /* 0x040fe200000006ff */
[----:B------:R-:W-:Y:S05]  /*64d0*/  WARPSYNC.ALL ;  /* 0x0000000000007948 */ /* 0x000fea0003800000 */
[----:B------:R-:W-:Y:S01]  /*64e0*/  R2UR UR4, R39 ;  /* 0x00000000270472ca */ /* 0x000fe200000e0000 */
[----:B------:R-:W-:Y:S01]  /*64f0*/  BSSY.RECONVERGENT B0, `(.L_x_107) ;  /* 0x0000088000007945 */ /* 0x000fe20003800200 */
[----:B------:R-:W-:Y:S02]  /*6500*/  LOP3.LUT R43, R48, 0xffff0000, RZ, 0xc0, !PT ;  /* 0xffff0000302b7812 */ /* 0x000fe400078ec0ff */
[----:B------:R-:W-:Y:S02]  /*6510*/  SHF.L.U32 R42, R49, 0x10, RZ ;  /* 0x00000010312a7819 */ /* 0x000fe400000006ff */
[----:B------:R-:W-:Y:S02]  /*6520*/  SHF.L.U32 R45, R51, 0x10, RZ ;  /* 0x00000010332d7819 */ /* 0x000fe400000006ff */
[----:B------:R-:W-:Y:S02]  /*6530*/  LOP3.LUT R44, R75, 0xffff0000, RZ, 0xc0, !PT ;  /* 0xffff00004b2c7812 */ /* 0x000fe400078ec0ff */
[----:B------:R-:W-:Y:S03]  /*6540*/  ISETP.NE.AND P0, PT, R95, RZ, PT ;  /* 0x000000ff5f00720c */ /* 0x000fe60003f05270 */
[----:B------:R-:W1:Y:S02]  /*6550*/  LDTM.x32 R4, tmem[UR4] ;  /* 0x00000004000479ee */ /* 0x000e6400082c0000 */
[C---:B-1-3--:R-:W-:Y:S01]  /*6560*/  FMUL R0, R38.reuse, R4 ;  /* 0x0000000426007220 */ /* 0x04afe20000400000 */
[C---:B------:R-:W-:Y:S01]  /*6570*/  FMUL R2, R38.reuse, R5 ;  /* 0x0000000526027220 */ /* 0x040fe20000400000 */
[C---:B------:R-:W-:Y:S01]  /*6580*/  FMUL R3, R38.reuse, R6 ;  /* 0x0000000626037220 */ /* 0x040fe20000400000 */
[----:B------:R-:W-:Y:S01]  /*6590*/  FMUL R7, R38, R7 ;  /* 0x0000000726077220 */ /* 0x000fe20000400000 */
[----:B------:R-:W-:Y:S01]  /*65a0*/  FFMA R0, R41, R40, R0 ;  /* 0x0000002829007223 */ /* 0x000fe20000000000 */
[----:B------:R-:W-:Y:S01]  /*65b0*/  LOP3.LUT R40, R49, 0xffff0000, RZ, 0xc0, !PT ;  /* 0xffff000031287812 */ /* 0x000fe200078ec0ff */
[C---:B------:R-:W-:Y:S01]  /*65c0*/  FFMA R2, R41.reuse, R43, R2 ;  /* 0x0000002b29027223 */ /* 0x040fe20000000002 */
[C---:B------:R-:W-:Y:S01]  /*65d0*/  SHF.L.U32 R43, R50.reuse, 0x10, RZ ;  /* 0x00000010322b7819 */ /* 0x040fe200000006ff */
[C---:B------:R-:W-:Y:S01]  /*65e0*/  FFMA R3, R41.reuse, R42, R3 ;  /* 0x0000002a29037223 */ /* 0x040fe20000000003 */
[----:B------:R-:W-:Y:S01]  /*65f0*/  LOP3.LUT R42, R50, 0xffff0000, RZ, 0xc0, !PT ;  /* 0xffff0000322a7812 */ /* 0x000fe200078ec0ff */
[----:B------:R-:W-:Y:S01]  /*6600*/  FMUL R4, R38, R8 ;  /* 0x0000000826047220 */ /* 0x000fe20000400000 */
[----:B------:R-:W-:Y:S01]  /*6610*/  F2FP.BF16.F32.PACK_AB R52, R2, R0 ;  /* 0x000000000234723e */ /* 0x000fe200000010ff */
[----:B------:R-:W-:Y:S01]  /*6620*/  FFMA R7, R41, R40, R7 ;  /* 0x0000002829077223 */ /* 0x000fe20000000007 */
[----:B------:R-:W-:Y:S01]  /*6630*/  LOP3.LUT R40, R51, 0xffff0000, RZ, 0xc0, !PT ;  /* 0xffff000033287812 */ /* 0x000fe200078ec0ff */
[C---:B------:R-:W-:Y:S01]  /*6640*/  FMUL R5, R38.reuse, R9 ;  /* 0x0000000926057220 */ /* 0x040fe20000400000 */
[C---:B------:R-:W-:Y:S01]  /*6650*/  FMUL R6, R38.reuse, R10 ;  /* 0x0000000a26067220 */ /* 0x040fe20000400000 */
[----:B------:R-:W-:Y:S01]  /*6660*/  FMUL R11, R38, R11 ;  /* 0x0000000b260b7220 */ /* 0x000fe20000400000 */
[----:B------:R-:W-:Y:S01]  /*6670*/  F2FP.BF16.F32.PACK_AB R53, R7, R3 ;  /* 0x000000030735723e */ /* 0x000fe200000010ff */
[C---:B------:R-:W-:Y:S01]  /*6680*/  FFMA R4, R41.reuse, R43, R4 ;  /* 0x0000002b29047223 */ /* 0x040fe20000000004 */
[C---:B------:R-:W-:Y:S01]  /*6690*/  SHF.L.U32 R43, R56.reuse, 0x10, RZ ;  /* 0x00000010382b7819 */ /* 0x040fe200000006ff */
[----:B------:R-:W-:Y:S01]  /*66a0*/  FFMA R5, R41, R42, R5 ;  /* 0x0000002a29057223 */ /* 0x000fe20000000005 */
[----:B------:R-:W-:Y:S01]  /*66b0*/  LOP3.LUT R42, R57, 0xffff0000, RZ, 0xc0, !PT ;  /* 0xffff0000392a7812 */ /* 0x000fe200078ec0ff */
[----:B------:R-:W-:Y:S01]  /*66c0*/  FFMA R6, R41, R45, R6 ;  /* 0x0000002d29067223 */ /* 0x000fe20000000006 */
[----:B------:R-:W-:Y:S01]  /*66d0*/  SHF.L.U32 R45, R57, 0x10, RZ ;  /* 0x00000010392d7819 */ /* 0x000fe200000006ff */
[----:B------:R-:W-:Y:S01]  /*66e0*/  FFMA R11, R41, R40, R11 ;  /* 0x00000028290b7223 */ /* 0x000fe2000000000b */
[----:B------:R-:W-:Y:S01]  /*66f0*/  LOP3.LUT R40, R56, 0xffff0000, RZ, 0xc0, !PT ;  /* 0xffff000038287812 */ /* 0x000fe200078ec0ff */
[C---:B------:R-:W-:Y:S01]  /*6700*/  FMUL R8, R38.reuse, R12 ;  /* 0x0000000c26087220 */ /* 0x040fe20000400000 */
[----:B------:R-:W-:Y:S01]  /*6710*/  F2FP.BF16.F32.PACK_AB R54, R5, R4 ;  /* 0x000000040536723e */ /* 0x000fe200000010ff */
[C---:B------:R-:W-:Y:S01]  /*6720*/  FMUL R9, R38.reuse, R13 ;  /* 0x0000000d26097220 */ /* 0x040fe20000400000 */
[----:B------:R-:W-:Y:S01]  /*6730*/  F2FP.BF16.F32.PACK_AB R55, R11, R6 ;  /* 0x000000060b37723e */ /* 0x000fe200000010ff */
[C---:B------:R-:W-:Y:S01]  /*6740*/  FMUL R10, R38.reuse, R14 ;  /* 0x0000000e260a7220 */ /* 0x040fe20000400000 */
[----:B------:R-:W-:Y:S01]  /*6750*/  FMUL R15, R38, R15 ;  /* 0x0000000f260f7220 */ /* 0x000fe20000400000 */
[----:B------:R-:W-:Y:S01]  /*6760*/  FFMA R8, R41, R43, R8 ;  /* 0x0000002b29087223 */ /* 0x000fe20000000008 */
[----:B------:R-:W-:Y:S01]  /*6770*/  SHF.L.U32 R43, R59, 0x10, RZ ;  /* 0x000000103b2b7819 */ /* 0x000fe200000006ff */
[C---:B------:R-:W-:Y:S01]  /*6780*/  FFMA R9, R41.reuse, R40, R9 ;  /* 0x0000002829097223 */ /* 0x040fe20000000009 */
[C---:B------:R-:W-:Y:S01]  /*6790*/  SHF.L.U32 R40, R58.reuse, 0x10, RZ ;  /* 0x000000103a287819 */ /* 0x040fe200000006ff */
        /* <DEDUP_REMOVED lines=8> */
[----:B------:R-:W-:Y:S01]  /*6820*/  FMUL R14, R38, R18 ;  /* 0x00000012260e7220 */ /* 0x000fe20000400000 */
[----:B------:R-:W-:Y:S01]  /*6830*/  FFMA R12, R41, R40, R12 ;  /* 0x00000028290c7223 */ /* 0x000fe2000000000c */
[----:B------:R-:W-:Y:S01]  /*6840*/  LOP3.LUT R40, R59, 0xffff0000, RZ, 0xc0, !PT ;  /* 0xffff00003b287812 */ /* 0x000fe200078ec0ff */
[C---:B------:R-:W-:Y:S01]  /*6850*/  FFMA R13, R41.reuse, R42, R13 ;  /* 0x0000002a290d7223 */ /* 0x040fe2000000000d */
[----:B------:R-:W-:Y:S01]  /*6860*/  LOP3.LUT R42, R64, 0xffff0000, RZ, 0xc0, !PT ;  /* 0xffff0000402a7812 */ /* 0x000fe200078ec0ff */
[----:B------:R-:W-:Y:S01]  /*6870*/  FMUL R19, R38, R19 ;  /* 0x0000001326137220 */ /* 0x000fe20000400000 */
[----:B------:R-:W-:Y:S01]  /*6880*/  FFMA R14, R41, R43, R14 ;  /* 0x0000002b290e7223 */ /* 0x000fe2000000000e */
[----:B------:R-:W-:Y:S01]  /*6890*/  SHF.L.U32 R43, R64, 0x10, RZ ;  /* 0x00000010402b7819 */ /* 0x000fe200000006ff */
[----:B------:R1:W-:Y:S01]  /*68a0*/  STS.128 [R93], R52 ;  /* 0x000000345d007388 */ /* 0x0003e20000000c00 */
[----:B------:R-:W-:Y:S01]  /*68b0*/  F2FP.BF16.F32.PACK_AB R70, R13, R12 ;  /* 0x0000000c0d46723e */ /* 0x000fe200000010ff */
[C---:B------:R-:W-:Y:S01]  /*68c0*/  FMUL R16, R38.reuse, R20 ;  /* 0x0000001426107220 */ /* 0x040fe20000400000 */
        /* <DEDUP_REMOVED lines=8> */
[C---:B------:R-:W-:Y:S01]  /*6950*/  FFMA R17, R41.reuse, R42, R17 ;  /* 0x0000002a29117223 */ /* 0x040fe20000000011 */
[----:B------:R-:W-:Y:S01]  /*6960*/  FFMA R18, R41, R45, R18 ;  /* 0x0000002d29127223 */ /* 0x000fe20000000012 */
[----:B------:R1:W-:Y:S01]  /*6970*/  STS.128 [R92+0x10], R68 ;  /* 0x000010445c007388 */ /* 0x0003e20000000c00 */
[----:B------:R-:W-:Y:S01]  /*6980*/  SHF.L.U32 R45, R67, 0x10, RZ ;  /* 0x00000010432d7819 */ /* 0x000fe200000006ff */
[----:B------:R-:W-:Y:S01]  /*6990*/  FFMA R23, R41, R40, R23 ;  /* 0x0000002829177223 */ /* 0x000fe20000000017 */
[----:B------:R-:W-:Y:S01]  /*69a0*/  LOP3.LUT R40, R66, 0xffff0000, RZ, 0xc0, !PT ;  /* 0xffff000042287812 */ /* 0x000fe200078ec0ff */
[C---:B------:R-:W-:Y:S01]  /*69b0*/  FMUL R20, R38.reuse, R24 ;  /* 0x0000001826147220 */ /* 0x040fe20000400000 */
[----:B------:R-:W-:Y:S01]  /*69c0*/  LOP3.LUT R42, R67, 0xffff0000, RZ, 0xc0, !PT ;  /* 0xffff0000432a7812 */ /* 0x000fe200078ec0ff */
[C---:B------:R-:W-:Y:S01]  /*69d0*/  FMUL R21, R38.reuse, R25 ;  /* 0x0000001926157220 */ /* 0x040fe20000400000 */
[----:B------:R-:W-:Y:S01]  /*69e0*/  F2FP.BF16.F32.PACK_AB R100, R17, R16 ;  /* 0x000000101164723e */ /* 0x000fe200000010ff */
[C---:B------:R-:W-:Y:S01]  /*69f0*/  FMUL R22, R38.reuse, R26 ;  /* 0x0000001a26167220 */ /* 0x040fe20000400000 */
[----:B------:R-:W-:Y:S01]  /*6a00*/  FMUL R27, R38, R27 ;  /* 0x0000001b261b7220 */ /* 0x000fe20000400000 */
[C---:B------:R-:W-:Y:S01]  /*6a10*/  FFMA R20, R41.reuse, R43, R20 ;  /* 0x0000002b29147223 */ /* 0x040fe20000000014 */
[C---:B------:R-:W-:Y:S01]  /*6a20*/  FFMA R21, R41.reuse, R40, R21 ;  /* 0x0000002829157223 */ /* 0x040fe20000000015 */
[C---:B------:R-:W-:Y:S01]  /*6a30*/  FFMA R22, R41.reuse, R45, R22 ;  /* 0x0000002d29167223 */ /* 0x040fe20000000016 */
[----:B------:R-:W-:Y:S01]  /*6a40*/  FFMA R27, R41, R42, R27 ;  /* 0x0000002a291b7223 */ /* 0x000fe2000000001b */
[----:B------:R-:W-:Y:S01]  /*6a50*/  SHF.L.U32 R40, R72, 0x10, RZ ;  /* 0x0000001048287819 */ /* 0x000fe200000006ff */
[----:B------:R-:W-:Y:S01]  /*6a60*/  FMUL R24, R38, R28 ;  /* 0x0000001c26187220 */ /* 0x000fe20000400000 */
[----:B------:R-:W-:Y:S01]  /*6a70*/  LOP3.LUT R42, R72, 0xffff0000, RZ, 0xc0, !PT ;  /* 0xffff0000482a7812 */ /* 0x000fe200078ec0ff */
[C---:B------:R-:W-:Y:S01]  /*6a80*/  FMUL R25, R38.reuse, R29 ;  /* 0x0000001d26197220 */ /* 0x040fe20000400000 */
[----:B------:R-:W-:Y:S01]  /*6a90*/  SHF.L.U32 R43, R73, 0x10, RZ ;  /* 0x00000010492b7819 */ /* 0x000fe200000006ff */
[C---:B------:R-:W-:Y:S01]  /*6aa0*/  FMUL R26, R38.reuse, R30 ;  /* 0x0000001e261a7220 */ /* 0x040fe20000400000 */
[C---:B------:R-:W-:Y:S01]  /*6ab0*/  FFMA R24, R41.reuse, R40, R24 ;  /* 0x0000002829187223 */ /* 0x040fe20000000018 */
[----:B------:R-:W-:Y:S01]  /*6ac0*/  FFMA R25, R41, R42, R25 ;  /* 0x0000002a29197223 */ /* 0x000fe20000000019 */
[----:B------:R-:W-:Y:S01]  /*6ad0*/  LOP3.LUT R40, R73, 0xffff0000, RZ, 0xc0, !PT ;  /* 0xffff000049287812 */ /* 0x000fe200078ec0ff */
[----:B------:R-:W-:Y:S01]  /*6ae0*/  FFMA R26, R41, R43, R26 ;  /* 0x0000002b291a7223 */ /* 0x000fe2000000001a */
[----:B------:R-:W-:Y:S01]  /*6af0*/  FMUL R31, R38, R31 ;  /* 0x0000001f261f7220 */ /* 0x000fe20000400000 */
[----:B------:R-:W-:Y:S01]  /*6b00*/  SHF.L.U32 R43, R74, 0x10, RZ ;  /* 0x000000104a2b7819 */ /* 0x000fe200000006ff */
[----:B------:R-:W-:Y:S01]  /*6b10*/  FMUL R28, R38, R32 ;  /* 0x00000020261c7220 */ /* 0x000fe20000400000 */
[----:B------:R-:W-:Y:S01]  /*6b20*/  LOP3.LUT R42, R74, 0xffff0000, RZ, 0xc0, !PT ;  /* 0xffff00004a2a7812 */ /* 0x000fe200078ec0ff */
[C---:B------:R-:W-:Y:S01]  /*6b30*/  FMUL R29, R38.reuse, R33 ;  /* 0x00000021261d7220 */ /* 0x040fe20000400000 */
[----:B------:R-:W-:Y:S01]  /*6b40*/  SHF.L.U32 R45, R75, 0x10, RZ ;  /* 0x000000104b2d7819 */ /* 0x000fe200000006ff */
[C---:B------:R-:W-:Y:S01]  /*6b50*/  FMUL R30, R38.reuse, R34 ;  /* 0x00000022261e7220 */ /* 0x040fe20000400000 */
[----:B------:R-:W-:Y:S01]  /*6b60*/  FFMA R31, R41, R40, R31 ;  /* 0x00000028291f7223 */ /* 0x000fe2000000001f */
[----:B------:R-:W-:Y:S01]  /*6b70*/  FMUL R35, R38, R35 ;  /* 0x0000002326237220 */ /* 0x000fe20000400000 */
[----:B------:R-:W-:Y:S01]  /*6b80*/  F2FP.BF16.F32.PACK_AB R101, R23, R18 ;  /* 0x000000121765723e */ /* 0x000fe200000010ff */
[----:B------:R-:W-:Y:S01]  /*6b90*/  FFMA R28, R41, R43, R28 ;  /* 0x0000002b291c7223 */ /* 0x000fe2000000001c */
[----:B------:R-:W-:Y:S01]  /*6ba0*/  F2FP.BF16.F32.PACK_AB R102, R21, R20 ;  /* 0x000000141566723e */ /* 0x000fe200000010ff */
[----:B------:R-:W-:Y:S01]  /*6bb0*/  FFMA R29, R41, R42, R29 ;  /* 0x0000002a291d7223 */ /* 0x000fe2000000001d */
[----:B------:R-:W-:Y:S01]  /*6bc0*/  F2FP.BF16.F32.PACK_AB R103, R27, R22 ;  /* 0x000000161b67723e */ /* 0x000fe200000010ff */
[C---:B------:R-:W-:Y:S01]  /*6bd0*/  FFMA R30, R41.reuse, R45, R30 ;  /* 0x0000002d291e7223 */ /* 0x040fe2000000001e */
[----:B------:R-:W-:Y:S01]  /*6be0*/  FFMA R35, R41, R44, R35 ;  /* 0x0000002c29237223 */ /* 0x000fe20000000023 */
[----:B------:R-:W-:Y:S02]  /*6bf0*/  F2FP.BF16.F32.PACK_AB R104, R25, R24 ;  /* 0x000000181968723e */ /* 0x000fe400000010ff */
[----:B------:R1:W-:Y:S01]  /*6c00*/  STS.128 [R91+0x20], R100 ;  /* 0x000020645b007388 */ /* 0x0003e20000000c00 */
[----:B------:R-:W-:Y:S02]  /*6c10*/  F2FP.BF16.F32.PACK_AB R105, R31, R26 ;  /* 0x0000001a1f69723e */ /* 0x000fe400000010ff */
[----:B------:R-:W-:Y:S02]  /*6c20*/  F2FP.BF16.F32.PACK_AB R106, R29, R28 ;  /* 0x0000001c1d6a723e */ /* 0x000fe400000010ff */
[----:B------:R-:W-:Y:S05]  /*6c30*/  F2FP.BF16.F32.PACK_AB R107, R35, R30 ;  /* 0x0000001e236b723e */ /* 0x000fea00000010ff */
[----:B------:R1:W-:Y:S01]  /*6c40*/  STS.128 [R87+0x30], R104 ;  /* 0x0000306857007388 */ /* 0x0003e20000000c00 */
[----:B------:R-:W-:Y:S01]  /*6c50*/  @!PT LDS RZ, [RZ] ;  /* 0x00000000fffff984 */ /* 0x000fe20000000800 */
[----:B------:R-:W-:Y:S01]  /*6c60*/  @!PT LDS RZ, [RZ] ;  /* 0x00000000fffff984 */ /* 0x000fe20000000800 */
[----:B------:R-:W-:Y:S01]  /*6c70*/  @!PT LDS RZ, [RZ] ;  /* 0x00000000fffff984 */ /* 0x000fe20000000800 */
[----:B------:R-:W-:Y:S01]  /*6c80*/  @!PT LDS RZ, [RZ] ;  /* 0x00000000fffff984 */ /* 0x000fe20000000800 */
[----:B------:R3:W-:Y:S07]  /*6c90*/  MEMBAR.ALL.CTA ;  /* 0x0000000000007992 */ /* 0x0007ee0000008000 */
[----:B---3--:R-:W3:Y:S02]  /*6ca0*/  FENCE.VIEW.ASYNC.S ;  /* 0x00000000000073c6 */ /* 0x008ee40000000000 */
[----:B---3--:R-:W-:Y:S06]  /*6cb0*/  BAR.SYNC.DEFER_BLOCKING 0x1, 0x80 ;  /* 0x0042000000007b1d */ /* 0x008fec0000010000 */
[----:B------:R-:W-:Y:S05]  /*6cc0*/  @P0 BRA `(.L_x_108) ;  /* 0x0000000000280947 */ /* 0x000fea0003800000 */
[----:B------:R-:W3:Y:S01]  /*6cd0*/  LDCU.64 UR6, c[0x0][0x348] ;  /* 0x00006900ff0677ac */ /* 0x000ee20008000a00 */
[----:B------:R-:W-:Y:S01]  /*6ce0*/  UIADD3 UR4, UPT, UPT, UR44, 0x200, URZ ;  /* 0x000002002c047890 */ /* 0x000fe2000fffe0ff */
[----:B------:R-:W-:Y:S05]  /*6cf0*/  UMOV UR51, UR36 ;  /* 0x0000002400337c82 */ /* 0x000fea0008000000 */
[----:B------:R-:W-:Y:S04]  /*6d00*/  MOV R84, UR4 ;  /* 0x0000000400547c02 */ /* 0x000fe80008000f00 */
[----:B------:R-:W-:Y:S01]  /*6d10*/  R2UR UR48, R84 ;  /* 0x00000000543072ca */ /* 0x000fe200000e0000 */
[----:B---3--:R-:W-:Y:S04]  /*6d20*/  UIADD3 UR4, UP0, UPT, UR6, 0x680, URZ ;  /* 0x0000068006047890 */ /* 0x008fe8000ff1e0ff */
[----:B------:R-:W-:Y:S09]  /*6d30*/  UIADD3.X UR5, UPT, UPT, URZ, UR7, URZ, UP0, !UPT ;  /* 0x00000007ff057290 */ /* 0x000ff200087fe4ff */
[----:B------:R3:W-:Y:S01]  /*6d40*/  UTMASTG.3D [UR48], [UR4] ;  /* 0x00000030040073b5 */ /* 0x0007e20008010000 */
[----:B------:R0:W-:Y:S01]  /*6d50*/  UTMACMDFLUSH ;  /* 0x00000000000079b7 */ /* 0x0001e20000000000 */
[----:B---3--:R-:W-:Y:S04]  /*6d60*/  DEPBAR.LE SB0, 0x1 ;  /* 0x000080400000791a */ /* 0x008fe80000000000 */
.L_x_108:
[----:B------:R-:W-:Y:S05]  /*6d70*/  BSYNC.RECONVERGENT B0 ;  /* 0x0000000000007941 */ /* 0x000fea0003800200 */
.L_x_107:
[----:B------:R-:W-:Y:S01]  /*6d80*/  BAR.SYNC.DEFER_BLOCKING 0x1, 0x80 ;  /* 0x0042000000007b1d */ /* 0x000fe20000010000 */
[----:B------:R-:W-:Y:S01]  /*6d90*/  ISETP.NE.AND P1, PT, R98, RZ, PT ;  /* 0x000000ff6200720c */ /* 0x000fe20003f25270 */
[----:B------:R-:W-:Y:S01]  /*6da0*/  UISETP.NE.AND UP0, UPT, UR52, URZ, UPT ;  /* 0x000000ff3400728c */ /* 0x000fe2000bf05270 */
[----:B------:R-:W-:Y:S11]  /*6db0*/  LEA R3, R46, UR44, 0x3 ;  /* 0x0000002c2e037c11 */ /* 0x000ff6000f8e18ff */
[----:B------:R-:W-:Y:S01]  /*6dc0*/  @P1 SHF.L.U32 R2, R90, 0x1f, RZ ;  /* 0x0000001f5a021819 */ /* 0x000fe200000006ff */
[----:B------:R-:W-:Y:S06]  /*6dd0*/  BRA.U !UP0, `(.L_x_109) ;  /* 0x0000000108247547 */ /* 0x000fec000b800000 */
[----:B------:R-:W-:Y:S01]  /*6de0*/  IMAD.U32 R5, RZ, RZ, UR46 ;  /* 0x0000002eff057e24 */ /* 0x000fe2000f8e00ff */
[----:B------:R-:W-:Y:S01]  /*6df0*/  MOV R0, UR47 ;  /* 0x0000002f00007c02 */ /* 0x000fe20008000f00 */
[----:B------:R-:W-:Y:S03]  /*6e00*/  UIADD3 UR4, UPT, UPT, UR46, 0x1, URZ ;  /* 0x000000012e047890 */ /* 0x000fe6000fffe0ff */
[----:B------:R-:W-:Y:S01]  /*6e10*/  @P1 LEA R5, R5, UR44, 0x3 ;  /* 0x0000002c05051c11 */ /* 0x000fe2000f8e18ff */
[----:B------:R-:W-:Y:S04]  /*6e20*/  UISETP.NE.AND UP0, UPT, UR4, 0x4, UPT ;  /* 0x000000040400788c */ /* 0x000fe8000bf05270 */
[----:B------:R-:W-:Y:S01]  /*6e30*/  @P1 VIADD R5, R5, 0x80 ;  /* 0x0000008005051836 */ /* 0x000fe20000000000 */
[----:B------:R-:W-:Y:S04]  /*6e40*/  USEL UR46, UR4, URZ, UP0 ;  /* 0x000000ff042e7287 */ /* 0x000fe80008000000 */
[----:B------:R-:W-:Y:S04]  /*6e50*/  @P1 PRMT R0, R0, 0x654, R5 ;  /* 0x0000065400001816 */ /* 0x000fe80000000005 */
[----:B------:R3:W-:Y:S04]  /*6e60*/  @P1 SYNCS.ARRIVE.TRANS64.RED.A1T0 RZ, [R0+URZ], RZ ;  /* 0x000000ff00ff19a7 */ /* 0x0007e800081004ff */
.L_x_109:
[----:B------:R-:W4:Y:S01]  /*6e70*/  @P1 SYNCS.PHASECHK.TRANS64.TRYWAIT P0, [R3+URZ+0x60], R2 ;  /* 0x00006002030015a7 */ /* 0x000f2200080011ff */
[----:B------:R-:W-:Y:S01]  /*6e80*/  BSSY B1, `(.L_x_110) ;  /* 0x0000016000017945 */ /* 0x000fe20003800000 */
[----:B----4-:R-:W-:Y:S03]  /*6e90*/  @P1 SEL R47, RZ, 0x1, !P0 ;  /* 0x00000001ff2f1807 */ /* 0x010fe60004000000 */
[----:B------:R-:W-:Y:S05]  /*6ea0*/  @!P1 BRA `(.L_x_111) ;  /* 0x00000000004c9947 */ /* 0x000fea0003800000 */
[----:B------:R-:W-:Y:S01]  /*6eb0*/  ISETP.NE.AND P0, PT, R47, RZ, PT ;  /* 0x000000ff2f00720c */ /* 0x000fe20003f05270 */
[----:B------:R-:W-:Y:S01]  /*6ec0*/  BSSY B0, `(.L_x_112) ;  /* 0x000000b000007945 */ /* 0x000fe20003800000 */
[----:B------:R-:W-:Y:S11]  /*6ed0*/  ISETP.NE.AND P1, PT, R60, RZ, PT ;  /* 0x000000ff3c00720c */ /* 0x000ff60003f25270 */
[----:B------:R-:W-:Y:S02]  /*6ee0*/  @!UPT UIADD3 URZ, UPT, UPT, URZ, URZ, URZ ;  /* 0x000000fffffff290 */ /* 0x000fe4000fffe0ff */
[C---:B------:R-:W-:Y:S01]  /*6ef0*/  @P1 IMAD R6, R46.reuse, 0x2000, R93 ;  /* 0x000020002e061824 */ /* 0x040fe200078e025d */
[C---:B------:R-:W-:Y:S01]  /*6f00*/  @P1 LEA R4, R46.reuse, R91, 0xd ;  /* 0x0000005b2e041211 */ /* 0x040fe200078e68ff */
[C---:B------:R-:W-:Y:S02]  /*6f10*/  @P1 IMAD R5, R46.reuse, 0x2000, R92 ;  /* 0x000020002e051824 */ /* 0x040fe400078e025c */
[----:B------:R-:W-:Y:S01]  /*6f20*/  @P1 IMAD R2, R46, 0x2000, R87 ;  /* 0x000020002e021824 */ /* 0x000fe200078e0257 */
[----:B------:R-:W-:Y:S06]  /*6f30*/  @P0 BRA `(.L_x_113) ;  /* 0x00000000000c0947 */ /* 0x000fec0003800000 */
[----:B---3--:R-:W-:Y:S04]  /*6f40*/  SHF.L.U32 R0, R90, 0x1f, RZ ;  /* 0x0000001f5a007819 */ /* 0x008fe800000006ff */
[----:B------:R-:W3:Y:S02]  /*6f50*/  SYNCS.PHASECHK.TRANS64.TRYWAIT P0, [R3+URZ+0x60], R0 ;  /* 0x00006000030075a7 */ /* 0x000ee400080011ff */
[----:B---3--:R-:W-:Y:S05]  /*6f60*/  @!P0 BRA `(.L_x_114) ;  /* 0x0000003000a88947 */ /* 0x008fea0003800000 */
.L_x_113:
[----:B------:R-:W-:Y:S05]  /*6f70*/  BSYNC B0 ;  /* 0x0000000000007941 */ /* 0x000fea0003800000 */
.L_x_112:
[----:B------:R-:W-:Y:S02]  /*6f80*/  ISETP.NE.AND P0, PT, R60, RZ, PT ;  /* 0x000000ff3c00720c */ /* 0x000fe40003f05270 */
[----:B------:R-:W-:Y:S11]  /*6f90*/  IADD3 R46, PT, PT, R46, 0x1, RZ ;  /* 0x000000012e2e7810 */ /* 0x000ff60007ffe0ff */
[----:B------:R4:W1:Y:S04]  /*6fa0*/  @P0 LDS.128 R48, [R6] ;  /* 0x0000000006300984 */ /* 0x0008680000000c00 */
[----:B------:R4:W1:Y:S04]  /*6fb0*/  @P0 LDS.128 R56, [R5+0x10] ;  /* 0x0000100005380984 */ /* 0x0008680000000c00 */
[----:B------:R4:W1:Y:S04]  /*6fc0*/  @P0 LDS.128 R64, [R4+0x20] ;  /* 0x0000200004400984 */ /* 0x0008680000000c00 */
[----:B------:R4:W1:Y:S02]  /*6fd0*/  @P0 LDS.128 R72, [R2+0x30] ;  /* 0x0000300002480984 */ /* 0x0008640000000c00 */
.L_x_111:
[----:B------:R-:W-:Y:S05]  /*6fe0*/  BSYNC B1 ;  /* 0x0000000000017941 */ /* 0x000fea0003800000 */
.L_x_110:
[----:B---3--:R-:W-:Y:S05]  /*6ff0*/  VIADD R0, R39, 0x20 ;  /* 0x0000002027007836 */ /* 0x008fea0000000000 */
[----:B------:R-:W-:Y:S04]  /*7000*/  SHF.R.U32.HI R0, RZ, 0x15, R0 ;  /* 0x00000015ff007819 */ /* 0x000fe80000011600 */
[----:B------:R-:W-:Y:S11]  /*7010*/  LOP3.LUT P0, RZ, R0, 0x3, R81, 0x48, !PT ;  /* 0x0000000300ff7812 */ /* 0x000ff60007804851 */
[----:B------:R-:W-:Y:S02]  /*7020*/  @!UPT UIADD3 URZ, UPT, UPT, URZ, URZ, URZ ;  /* 0x000000fffffff290 */ /* 0x000fe4000fffe0ff */
[----:B------:R-:W-:Y:S05]  /*7030*/  @!P0 BRA `(.L_x_115) ;  /* 0x0000000000408947 */ /* 0x000fea0003800000 */
[----:B------:R-:W3:Y:S01]  /*7040*/  LDCU.64 UR8, c[0x4][0x70] ;  /* 0x01000e00ff0877ac */ /* 0x000ee20008000a00 */
[----:B------:R-:W-:Y:S01]  /*7050*/  MOV R3, 0x0 ;  /* 0x0000000000037802 */ /* 0x000fe20000000f00 */
[----:B------:R-:W-:Y:S02]  /*7060*/  HFMA2 R12, -RZ, RZ, 0, 5.9604644775390625e-08 ;  /* 0x00000001ff0c7431 */ /* 0x000fe400000001ff */
[----:B------:R-:W-:Y:S02]  /*7070*/  IMAD.MOV.U32 R8, RZ, RZ, 0x192 ;  /* 0x00000192ff087424 */ /* 0x000fe400078e00ff */
[----:B------:R-:W-:Y:S01]  /*7080*/  IMAD.MOV.U32 R13, RZ, RZ, RZ ;  /* 0x000000ffff0d7224 */ /* 0x000fe200078e00ff */
[----:B------:R-:W5:Y:S01]  /*7090*/  LDCU.64 UR6, c[0x4][0x78] ;  /* 0x01000f00ff0677ac */ /* 0x000f620008000a00 */
[----:B----4-:R-:W4:Y:S01]  /*70a0*/  LDC.64 R2, c[0x4][R3] ;  /* 0x0100000003027b82 */ /* 0x010f220000000a00 */
[----:B------:R-:W2:Y:S01]  /*70b0*/  LDCU.64 UR4, c[0x4][0x10] ;  /* 0x01000200ff0477ac */ /* 0x000ea20008000a00 */
[----:B---3--:R-:W-:Y:S01]  /*70c0*/  MOV R5, UR9 ;  /* 0x0000000900057c02 */ /* 0x008fe20008000f00 */
[----:B------:R-:W-:Y:S01]  /*70d0*/  IMAD.U32 R4, RZ, RZ, UR8 ;  /* 0x00000008ff047e24 */ /* 0x000fe2000f8e00ff */
[----:B-----5:R-:W-:Y:S01]  /*70e0*/  MOV R7, UR7 ;  /* 0x0000000700077c02 */ /* 0x020fe20008000f00 */
[----:B------:R-:W-:Y:S01]  /*70f0*/  IMAD.U32 R6, RZ, RZ, UR6 ;  /* 0x00000006ff067e24 */ /* 0x000fe2000f8e00ff */
[----:B--2---:R-:W-:Y:S01]  /*7100*/  MOV R11, UR5 ;  /* 0x00000005000b7c02 */ /* 0x004fe20008000f00 */
[----:B------:R-:W-:Y:S02]  /*7110*/  IMAD.U32 R10, RZ, RZ, UR4 ;  /* 0x00000004ff0a7e24 */ /* 0x000fe4000f8e00ff */
[----:B------:R-:W-:Y:S07]  /*7120*/  LEPC R20, `(.L_x_115) ;  /* 0x000000001014794e */ /* 0x000fee0000000000 */
[----:B-1--4-:R-:W-:Y:S05]  /*7130*/  CALL.ABS.NOINC R2 ;  /* 0x0000000002007343 */ /* 0x012fea0003c00000 */
.L_x_115:
[C---:B-1----:R-:W-:Y:S01]  /*7140*/  SHF.L.U32 R40, R48.reuse, 0x10, RZ ;  /* 0x0000001030287819 */ /* 0x042fe200000006ff */
[----:B------:R-:W-:Y:S05]  /*7150*/  WARPSYNC.ALL ;  /* 0x0000000000007948 */ /* 0x000fea0003800000 */
[----:B------:R-:W-:Y:S01]  /*7160*/  R2UR UR4, R39 ;  /* 0x00000000270472ca */ /* 0x000fe200000e0000 */
[----:B------:R-:W-:Y:S01]  /*7170*/  BSSY.RECONVERGENT B0, `(.L_x_116) ;  /* 0x0000090000007945 */ /* 0x000fe20003800200 */
[----:B------:R-:W-:Y:S02]  /*7180*/  LOP3.LUT R43, R48, 0xffff0000, RZ, 0xc0, !PT ;  /* 0xffff0000302b7812 */ /* 0x000fe400078ec0ff */
[----:B------:R-:W-:Y:S02]  /*7190*/  LOP3.LUT R42, R49, 0xffff0000, RZ, 0xc0, !PT ;  /* 0xffff0000312a7812 */ /* 0x000fe400078ec0ff */
[----:B------:R-:W-:Y:S02]  /*71a0*/  SHF.L.U32 R45, R51, 0x10, RZ ;  /* 0x00000010332d7819 */ /* 0x000fe400000006ff */
[----:B------:R-:W-:Y:S02]  /*71b0*/  ISETP.NE.AND P6, PT, R98, RZ, PT ;  /* 0x000000ff6200720c */ /* 0x000fe40003fc5270 */
[----:B------:R-:W-:Y:S02]  /*71c0*/  MOV R52, UR46 ;  /* 0x0000002e00347c02 */ /* 0x000fe40008000f00 */
[----:B------:R-:W-:Y:S01]  /*71d0*/  MOV R61, UR47 ;  /* 0x0000002f003d7c02 */ /* 0x000fe20008000f00 */
[----:B----4-:R-:W1:Y:S01]  /*71e0*/  LDTM.x32 R4, tmem[UR4+0x20] ;  /* 0x00002004000479ee */ /* 0x010e6200082c0000 */
[----:B------:R-:W-:Y:S02]  /*71f0*/  LOP3.LUT R44, R75, 0xffff0000, RZ, 0xc0, !PT ;  /* 0xffff00004b2c7812 */ /* 0x000fe400078ec0ff */
[----:B------:R-:W-:Y:S02]  /*7200*/  ISETP.NE.AND P0, PT, R95, RZ, PT ;  /* 0x000000ff5f00720c */ /* 0x000fe40003f05270 */
[----:B------:R-:W-:Y:S03]  /*7210*/  LEA R62, R46, UR44, 0x3 ;  /* 0x0000002c2e3e7c11 */ /* 0x000fe6000f8e18ff */
[----:B------:R-:W-:Y:S02]  /*7220*/  @P6 LEA R52, R52, UR44, 0x3 ;  /* 0x0000002c34346c11 */ /* 0x000fe4000f8e18ff */
[----:B------:R-:W-:Y:S02]  /*7230*/  @P6 SHF.L.U32 R63, R90, 0x1f, RZ ;  /* 0x0000001f5a3f6819 */ /* 0x000fe400000006ff */
[----:B------:R-:W-:Y:S04]  /*7240*/  @P6 IADD3 R52, PT, PT, R52, 0x80, RZ ;  /* 0x0000008034346810 */ /* 0x000fe80007ffe0ff */
[----:B------:R-:W-:Y:S01]  /*7250*/  @P6 PRMT R61, R61, 0x654, R52 ;  /* 0x000006543d3d6816 */ /* 0x000fe20000000034 */
[C---:B-1----:R-:W-:Y:S01]  /*7260*/  FMUL R0, R38.reuse, R4 ;  /* 0x0000000426007220 */ /* 0x042fe20000400000 */
[C---:B------:R-:W-:Y:S01]  /*7270*/  FMUL R2, R38.reuse, R5 ;  /* 0x0000000526027220 */ /* 0x040fe20000400000 */
[C---:B------:R-:W-:Y:S01]  /*7280*/  FMUL R3, R38.reuse, R6 ;  /* 0x0000000626037220 */ /* 0x040fe20000400000 */
[----:B------:R-:W-:Y:S01]  /*7290*/  FMUL R7, R38, R7 ;  /* 0x0000000726077220 */ /* 0x000fe20000400000 */
[----:B------:R-:W-:Y:S01]  /*72a0*/  FFMA R0, R41, R40, R0 ;  /* 0x0000002829007223 */ /* 0x000fe20000000000 */
[----:B------:R-:W-:Y:S01]  /*72b0*/  SHF.L.U32 R40, R49, 0x10, RZ ;  /* 0x0000001031287819 */ /* 0x000fe200000006ff */
[C---:B------:R-:W-:Y:S01]  /*72c0*/  FFMA R2, R41.reuse, R43, R2 ;  /* 0x0000002b29027223 */ /* 0x040fe20000000002 */
[----:B------:R-:W-:Y:S01]  /*72d0*/  SHF.L.U32 R43, R50, 0x10, RZ ;  /* 0x00000010322b7819 */ /* 0x000fe200000006ff */
[C---:B------:R-:W-:Y:S01]  /*72e0*/  FMUL R4, R38.reuse, R8 ;  /* 0x0000000826047220 */ /* 0x040fe20000400000 */
[----:B------:R-:W-:Y:S01]  /*72f0*/  FMUL R5, R38, R9 ;  /* 0x0000000926057220 */ /* 0x000fe20000400000 */
[C---:B------:R-:W-:Y:S01]  /*7300*/  FFMA R3, R41.reuse, R40, R3 ;  /* 0x0000002829037223 */ /* 0x040fe20000000003 */
[----:B------:R-:W-:Y:S01]  /*7310*/  LOP3.LUT R40, R50, 0xffff0000, RZ, 0xc0, !PT ;  /* 0xffff000032287812 */ /* 0x000fe200078ec0ff */
[----:B------:R-:W-:Y:S01]  /*7320*/  FFMA R7, R41, R42, R7 ;  /* 0x0000002a29077223 */ /* 0x000fe20000000007 */
[----:B------:R-:W-:Y:S01]  /*7330*/  LOP3.LUT R42, R51, 0xffff0000, RZ, 0xc0, !PT ;  /* 0xffff0000332a7812 */ /* 0x000fe200078ec0ff */
[----:B------:R-:W-:Y:S01]  /*7340*/  FMUL R6, R38, R10 ;  /* 0x0000000a26067220 */ /* 0x000fe20000400000 */
[----:B------:R-:W-:Y:S01]  /*7350*/  F2FP.BF16.F32.PACK_AB R52, R2, R0 ;  /* 0x000000000234723e */ /* 0x000fe200000010ff */
[----:B------:R-:W-:Y:S01]  /*7360*/  FMUL R11, R38, R11 ;  /* 0x0000000b260b7220 */ /* 0x000fe20000400000 */
[----:B------:R-:W-:Y:S01]  /*7370*/  F2FP.BF16.F32.PACK_AB R53, R7, R3 ;  /* 0x000000030735723e */ /* 0x000fe200000010ff */
        /* <DEDUP_REMOVED lines=20> */
[C---:B------:R-:W-:Y:S01]  /*74c0*/  FMUL R12, R38.reuse, R16 ;  /* 0x00000010260c7220 */ /* 0x040fe20000400000 */
        /* <DEDUP_REMOVED lines=13> */
[----:B------:R1:W-:Y:S01]  /*75a0*/  STS.128 [R93+0x2000], R52 ;  /* 0x002000345d007388 */ /* 0x0003e20000000c00 */
[----:B------:R-:W-:Y:S01]  /*75b0*/  F2FP.BF16.F32.PACK_AB R70, R13, R12 ;  /* 0x0000000c0d46723e */ /* 0x000fe200000010ff */
[----:B------:R-:W-:Y:S01]  /*75c0*/  FFMA R19, R41, R40, R19 ;  /* 0x0000002829137223 */ /* 0x000fe20000000013 */
[----:B------:R-:W-:Y:S01]  /*75d0*/  LOP3.LUT R40, R64, 0xffff0000, RZ, 0xc0, !PT ;  /* 0xffff000040287812 */ /* 0x000fe200078ec0ff */
[C---:B------:R-:W-:Y:S01]  /*75e0*/  FMUL R16, R38.reuse, R20 ;  /* 0x0000001426107220 */ /* 0x040fe20000400000 */
[C---:B------:R-:W-:Y:S01]  /*75f0*/  FMUL R17, R38.reuse, R21 ;  /* 0x0000001526117220 */ /* 0x040fe20000400000 */
[C---:B------:R-:W-:Y:S01]  /*7600*/  FMUL R18, R38.reuse, R22 ;  /* 0x0000001626127220 */ /* 0x040fe20000400000 */
[----:B------:R-:W-:Y:S01]  /*7610*/  F2FP.BF16.F32.PACK_AB R71, R19, R14 ;  /* 0x0000000e1347723e */ /* 0x000fe200000010ff */
[----:B------:R-:W-:Y:S01]  /*7620*/  FMUL R23, R38, R23 ;  /* 0x0000001726177220 */ /* 0x000fe20000400000 */
[----:B------:R-:W-:Y:S01]  /*7630*/  FFMA R16, R41, R43, R16 ;  /* 0x0000002b29107223 */ /* 0x000fe20000000010 */
[----:B------:R-:W-:Y:S01]  /*7640*/  SHF.L.U32 R43, R67, 0x10, RZ ;  /* 0x00000010432b7819 */ /* 0x000fe200000006ff */
[C---:B------:R-:W-:Y:S01]  /*7650*/  FFMA R17, R41.reuse, R40, R17 ;  /* 0x0000002829117223 */ /* 0x040fe20000000011 */
[----:B------:R1:W-:Y:S01]  /*7660*/  STS.128 [R92+0x2010], R68 ;  /* 0x002010445c007388 */ /* 0x0003e20000000c00 */
        /* <DEDUP_REMOVED lines=8> */
[C---:B------:R-:W-:Y:S01]  /*76f0*/  FMUL R22, R38.reuse, R26 ;  /* 0x0000001a26167220 */ /* 0x040fe20000400000 */
[----:B------:R-:W-:Y:S01]  /*7700*/  FFMA R20, R41, R40, R20 ;  /* 0x0000002829147223 */ /* 0x000fe20000000014 */
[----:B------:R-:W-:Y:S01]  /*7710*/  LOP3.LUT R40, R67, 0xffff0000, RZ, 0xc0, !PT ;  /* 0xffff000043287812 */ /* 0x000fe200078ec0ff */
[C---:B------:R-:W-:Y:S01]  /*7720*/  FFMA R21, R41.reuse, R42, R21 ;  /* 0x0000002a29157223 */ /* 0x040fe20000000015 */
[C---:B------:R-:W-:Y:S01]  /*7730*/  FFMA R22, R41.reuse, R43, R22 ;  /* 0x0000002b29167223 */ /* 0x040fe20000000016 */
[----:B------:R-:W-:Y:S01]  /*7740*/  FMUL R27, R38, R27 ;  /* 0x0000001b261b7220 */ /* 0x000fe20000400000 */
[----:B------:R-:W-:Y:S01]  /*7750*/  SHF.L.U32 R43, R72, 0x10, RZ ;  /* 0x00000010482b7819 */ /* 0x000fe200000006ff */
[----:B------:R-:W-:Y:S01]  /*7760*/  FMUL R24, R38, R28 ;  /* 0x0000001c26187220 */ /* 0x000fe20000400000 */
[----:B------:R-:W-:Y:S01]  /*7770*/  LOP3.LUT R42, R72, 0xffff0000, RZ, 0xc0, !PT ;  /* 0xffff0000482a7812 */ /* 0x000fe200078ec0ff */
[C---:B------:R-:W-:Y:S01]  /*7780*/  FMUL R25, R38.reuse, R29 ;  /* 0x0000001d26197220 */ /* 0x040fe20000400000 */
[C---:B------:R-:W-:Y:S01]  /*7790*/  FMUL R26, R38.reuse, R30 ;  /* 0x0000001e261a7220 */ /* 0x040fe20000400000 */
[C---:B------:R-:W-:Y:S01]  /*77a0*/  FFMA R27, R41.reuse, R40, R27 ;  /* 0x00000028291b7223 */ /* 0x040fe2000000001b */
[----:B------:R-:W-:Y:S01]  /*77b0*/  FFMA R24, R41, R43, R24 ;  /* 0x0000002b29187223 */ /* 0x000fe20000000018 */
[----:B------:R-:W-:Y:S01]  /*77c0*/  LOP3.LUT R40, R73, 0xffff0000, RZ, 0xc0, !PT ;  /* 0xffff000049287812 */ /* 0x000fe200078ec0ff */
[C---:B------:R-:W-:Y:S01]  /*77d0*/  FFMA R25, R41.reuse, R42, R25 ;  /* 0x0000002a29197223 */ /* 0x040fe20000000019 */
[----:B------:R-:W-:Y:S01]  /*77e0*/  FMUL R31, R38, R31 ;  /* 0x0000001f261f7220 */ /* 0x000fe20000400000 */
[----:B------:R-:W-:Y:S01]  /*77f0*/  SHF.L.U32 R43, R74, 0x10, RZ ;  /* 0x000000104a2b7819 */ /* 0x000fe200000006ff */
[----:B------:R-:W-:Y:S01]  /*7800*/  FFMA R26, R41, R45, R26 ;  /* 0x0000002d291a7223 */ /* 0x000fe2000000001a */
        /* <DEDUP_REMOVED lines=29> */
[----:B------:R-:W-:Y:S02]  /*79e0*/  UIADD3 UR9, UPT, UPT, UR49, 0x20, URZ ;  /* 0x0000002031097890 */ /* 0x000fe4000fffe0ff */
[----:B------:R-:W-:Y:S01]  /*79f0*/  UIADD3 UR8, UPT, UPT, UR44, 0x2200, URZ ;  /* 0x000022002c087890 */ /* 0x000fe2000fffe0ff */
[----:B------:R-:W-:Y:S01]  /*7a00*/  UMOV UR10, UR50 ;  /* 0x00000032000a7c82 */ /* 0x000fe20008000000 */
[----:B------:R-:W-:Y:S01]  /*7a10*/  UMOV UR11, UR36 ;  /* 0x00000024000b7c82 */ /* 0x000fe20008000000 */
[----:B---3--:R-:W-:Y:S04]  /*7a20*/  UIADD3 UR4, UP0, UPT, UR6, 0x680, URZ ;  /* 0x0000068006047890 */ /* 0x008fe8000ff1e0ff */
[----:B------:R-:W-:Y:S09]  /*7a30*/  UIADD3.X UR5, UPT, UPT, URZ, UR7, URZ, UP0, !UPT ;  /* 0x00000007ff057290 */ /* 0x000ff200087fe4ff */
[----:B------:R3:W-:Y:S01]  /*7a40*/  UTMASTG.3D [UR8], [UR4] ;  /* 0x00000008040073b5 */ /* 0x0007e20008010000 */
[----:B------:R0:W-:Y:S01]  /*7a50*/  UTMACMDFLUSH ;  /* 0x00000000000079b7 */ /* 0x0001e20000000000 */
[----:B---3--:R-:W-:Y:S04]  /*7a60*/  DEPBAR.LE SB0, 0x1 ;  /* 0x000080400000791a */ /* 0x008fe80000000000 */
.L_x_117:
[----:B------:R-:W-:Y:S05]  /*7a70*/  BSYNC.RECONVERGENT B0 ;  /* 0x0000000000007941 */ /* 0x000fea0003800200 */
.L_x_116:
[----:B------:R-:W-:Y:S01]  /*7a80*/  BAR.SYNC.DEFER_BLOCKING 0x1, 0x80 ;  /* 0x0042000000007b1d */ /* 0x000fe20000010000 */
[----:B------:R-:W-:Y:S04]  /*7a90*/  UIADD3 UR4, UPT, UPT, UR46, 0x1, URZ ;  /* 0x000000012e047890 */ /* 0x000fe8000fffe0ff */
[----:B------:R-:W-:Y:S04]  /*7aa0*/  UISETP.NE.AND UP0, UPT, UR4, 0x4, UPT ;  /* 0x000000040400788c */ /* 0x000fe8000bf05270 */
[----:B------:R-:W-:Y:S01]  /*7ab0*/  USEL UR45, UR4, URZ, UP0 ;  /* 0x000000ff042d7287 */ /* 0x000fe20008000000 */
[----:B------:R3:W-:Y:S01]  /*7ac0*/  @P6 SYNCS.ARRIVE.TRANS64.RED.A1T0 RZ, [R61+URZ], RZ ;  /* 0x000000ff3dff69a7 */ /* 0x0007e200081004ff */
[----:B------:R-:W-:Y:S01]  /*7ad0*/  BSSY B1, `(.L_x_118) ;  /* 0x0000017000017945 */ /* 0x000fe20003800000 */
[----:B------:R-:W4:Y:S02]  /*7ae0*/  @P6 SYNCS.PHASECHK.TRANS64.TRYWAIT P0, [R62+URZ+0x60], R63 ;  /* 0x0000603f3e0065a7 */ /* 0x000f2400080011ff */
[----:B----4-:R-:W-:Y:S01]  /*7af0*/  @P6 SEL R47, RZ, 0x1, !P0 ;  /* 0x00000001ff2f6807 */ /* 0x010fe20004000000 */
[----:B---3--:R-:W-:Y:S06]  /*7b00*/  @!P6 BRA `(.L_x_119) ;  /* 0x00000000004ce947 */ /* 0x008fec0003800000 */
        /* <DEDUP_REMOVED lines=9> */
[----:B------:R-:W-:Y:S04]  /*7ba0*/  SHF.L.U32 R5, R90, 0x1f, RZ ;  /* 0x0000001f5a057819 */ /* 0x000fe800000006ff */
[----:B------:R-:W3:Y:S02]  /*7bb0*/  SYNCS.PHASECHK.TRANS64.TRYWAIT P0, [R62+URZ+0x60], R5 ;  /* 0x000060053e0075a7 */ /* 0x000ee400080011ff */
[----:B---3--:R-:W-:Y:S05]  /*7bc0*/  @!P0 BRA `(.L_x_122) ;  /* 0x0000002400a48947 */ /* 0x008fea0003800000 */
.L_x_121:
[----:B------:R-:W-:Y:S05]  /*7bd0*/  BSYNC B0 ;  /* 0x0000000000007941 */ /* 0x000fea0003800000 */
.L_x_120:
[----:B------:R-:W-:Y:S02]  /*7be0*/  ISETP.NE.AND P0, PT, R60, RZ, PT ;  /* 0x000000ff3c00720c */ /* 0x000fe40003f05270 */
[----:B------:R-:W-:Y:S11]  /*7bf0*/  IADD3 R46, PT, PT, R46, 0x1, RZ ;  /* 0x000000012e2e7810 */ /* 0x000ff60007ffe0ff */
[----:B------:R4:W1:Y:S04]  /*7c00*/  @P0 LDS.128 R48, [R4] ;  /* 0x0000000004300984 */ /* 0x0008680000000c00 */
[----:B------:R4:W1:Y:S04]  /*7c10*/  @P0 LDS.128 R56, [R3+0x10] ;  /* 0x0000100003380984 */ /* 0x0008680000000c00 */
[----:B------:R4:W1:Y:S04]  /*7c20*/  @P0 LDS.128 R64, [R2+0x20] ;  /* 0x0000200002400984 */ /* 0x0008680000000c00 */
[----:B------:R4:W1:Y:S02]  /*7c30*/  @P0 LDS.128 R72, [R0+0x30] ;  /* 0x0000300000480984 */ /* 0x0008640000000c00 */
.L_x_119:
[----:B------:R-:W-:Y:S05]  /*7c40*/  BSYNC B1 ;  /* 0x0000000000017941 */ /* 0x000fea0003800000 */
.L_x_118:
[----:B----4-:R-:W-:Y:S05]  /*7c50*/  VIADD R0, R39, 0x40 ;  /* 0x0000004027007836 */ /* 0x010fea0000000000 */
        /* <DEDUP_REMOVED lines=9> */
[----:B------:R-:W4:Y:S01]  /*7cf0*/  LDCU.64 UR6, c[0x4][0x78] ;  /* 0x01000f00ff0677ac */ /* 0x000f220008000a00 */
[----:B------:R-:W1:Y:S01]  /*7d00*/  LDC.64 R2, c[0x4][R3] ;  /* 0x0100000003027b82 */ /* 0x000e620000000a00 */
[----:B------:R-:W5:Y:S01]  /*7d10*/  LDCU.64 UR4, c[0x4][0x10] ;  /* 0x01000200ff0477ac */ /* 0x000f620008000a00 */
[----:B---3--:R-:W-:Y:S01]  /*7d20*/  MOV R5, UR9 ;  /* 0x0000000900057c02 */ /* 0x008fe20008000f00 */
[----:B------:R-:W-:Y:S01]  /*7d30*/  IMAD.U32 R4, RZ, RZ, UR8 ;  /* 0x00000008ff047e24 */ /* 0x000fe2000f8e00ff */
[----:B----4-:R-:W-:Y:S01]  /*7d40*/  MOV R7, UR7 ;  /* 0x0000000700077c02 */ /* 0x010fe20008000f00 */
[----:B------:R-:W-:Y:S01]  /*7d50*/  IMAD.U32 R6, RZ, RZ, UR6 ;  /* 0x00000006ff067e24 */ /* 0x000fe2000f8e00ff */
[----:B-----5:R-:W-:Y:S01]  /*7d60*/  MOV R11, UR5 ;  /* 0x00000005000b7c02 */ /* 0x020fe20008000f00 */
[----:B------:R-:W-:Y:S02]  /*7d70*/  IMAD.U32 R10, RZ, RZ, UR4 ;  /* 0x00000004ff0a7e24 */ /* 0x000fe4000f8e00ff */
[----:B------:R-:W-:Y:S07]  /*7d80*/  LEPC R20, `(.L_x_123) ;  /* 0x000000001014794e */ /* 0x000fee0000000000 */
[----:B-12---:R-:W-:Y:S05]  /*7d90*/  CALL.ABS.NOINC R2 ;  /* 0x0000000002007343 */ /* 0x006fea0003c00000 */
.L_x_123:
        /* <DEDUP_REMOVED lines=10> */
[----:B---3--:R-:W1:Y:S01]  /*7e40*/  LDTM.x32 R4, tmem[UR4+0x40] ;  /* 0x00004004000479ee */ /* 0x008e6200082c0000 */
        /* <DEDUP_REMOVED lines=136> */
.L_x_125:
[----:B------:R-:W-:Y:S05]  /*86d0*/  BSYNC.RECONVERGENT B0 ;  /* 0x0000000000007941 */ /* 0x000fea0003800200 */
.L_x_124:
        /* <DEDUP_REMOVED lines=21> */
.L_x_129:
[----:B------:R-:W-:Y:S05]  /*8830*/  BSYNC B0 ;  /* 0x0000000000007941 */ /* 0x000fea0003800000 */
.L_x_128:
[----:B------:R-:W-:Y:S11]  /*8840*/  ISETP.NE.AND P0, PT, R60, RZ, PT ;  /* 0x000000ff3c00720c */ /* 0x000ff60003f05270 */
[----:B------:R-:W-:Y:S02]  /*8850*/  @!UPT UIADD3 URZ, UPT, UPT, URZ, URZ, URZ ;  /* 0x000000fffffff290 */ /* 0x000fe4000fffe0ff */
[----:B------:R4:W1:Y:S04]  /*8860*/  @P0 LDS.128 R48, [R3] ;  /* 0x0000000003300984 */ /* 0x0008680000000c00 */
[----:B------:R4:W1:Y:S04]  /*8870*/  @P0 LDS.128 R56, [R2+0x10] ;  /* 0x0000100002380984 */ /* 0x0008680000000c00 */
[----:B------:R4:W1:Y:S04]  /*8880*/  @P0 LDS.128 R64, [R0+0x20] ;  /* 0x0000200000400984 */ /* 0x0008680000000c00 */
[----:B------:R4:W1:Y:S02]  /*8890*/  @P0 LDS.128 R72, [R46+0x30] ;  /* 0x000030002e480984 */ /* 0x0008640000000c00 */
.L_x_127:
[----:B------:R-:W-:Y:S05]  /*88a0*/  BSYNC B1 ;  /* 0x0000000000017941 */ /* 0x000fea0003800000 */
.L_x_126:
        /* <DEDUP_REMOVED lines=21> */
.L_x_131:
[----:B------:R-:W-:Y:S01]  /*8a00*/  ISETP.NE.AND P0, PT, R95, RZ, PT ;  /* 0x000000ff5f00720c */ /* 0x000fe20003f05270 */
[----:B------:R-:W-:Y:S05]  /*8a10*/  WARPSYNC.ALL ;  /* 0x0000000000007948 */ /* 0x000fea0003800000 */
[----:B------:R-:W-:Y:S01]  /*8a20*/  R2UR UR4, R39 ;  /* 0x00000000270472ca */ /* 0x000fe200000e0000 */
[----:B------:R-:W-:Y:S01]  /*8a30*/  BSSY.RECONVERGENT B0, `(.L_x_132) ;  /* 0x000008d000007945 */ /* 0x000fe20003800200 */
[----:B------:R-:W-:Y:S02]  /*8a40*/  R2UR UR5, R99 ;  /* 0x00000000630572ca */ /* 0x000fe400000e0000 */
[C---:B-1----:R-:W-:Y:S02]  /*8a50*/  SHF.L.U32 R40, R48.reuse, 0x10, RZ ;  /* 0x0000001030287819 */ /* 0x042fe400000006ff */
[----:B------:R-:W-:Y:S02]  /*8a60*/  LOP3.LUT R42, R48, 0xffff0000, RZ, 0xc0, !PT ;  /* 0xffff0000302a7812 */ /* 0x000fe400078ec0ff */
[C---:B------:R-:W-:Y:S02]  /*8a70*/  SHF.L.U32 R43, R49.reuse, 0x10, RZ ;  /* 0x00000010312b7819 */ /* 0x040fe400000006ff */
[----:B------:R-:W-:Y:S02]  /*8a80*/  LOP3.LUT R44, R49, 0xffff0000, RZ, 0xc0, !PT ;  /* 0xffff0000312c7812 */ /* 0x000fe400078ec0ff */
[C---:B------:R-:W-:Y:S01]  /*8a90*/  SHF.L.U32 R45, R50.reuse, 0x10, RZ ;  /* 0x00000010322d7819 */ /* 0x040fe200000006ff */
[----:B---3--:R-:W1:Y:S01]  /*8aa0*/  LDTM.x32 R4, tmem[UR4+0x60] ;  /* 0x00006004000479ee */ /* 0x008e6200082c0000 */
[----:B------:R-:W-:Y:S01]  /*8ab0*/  LOP3.LUT R46, R50, 0xffff0000, RZ, 0xc0, !PT ;  /* 0xffff0000322e7812 */ /* 0x000fe200078ec0ff */
[----:B------:R-:W-:Y:S01]  /*8ac0*/  NOP ;  /* 0x0000000000007918 */ /* 0x000fe20000000000 */
[C---:B------:R-:W-:Y:S01]  /*8ad0*/  SHF.L.U32 R47, R51.reuse, 0x10, RZ ;  /* 0x00000010332f7819 */ /* 0x040fe200000006ff */
[----:B------:R-:W-:Y:S01]  /*8ae0*/  UIADD3 UR4, UPT, UPT, UR5, 0xf0, URZ ;  /* 0x000000f005047890 */ /* 0x000fe2000fffe0ff */
[----:B------:R-:W-:Y:S02]  /*8af0*/  LOP3.LUT R49, R51, 0xffff0000, RZ, 0xc0, !PT ;  /* 0xffff000033317812 */ /* 0x000fe400078ec0ff */
[C---:B------:R-:W-:Y:S01]  /*8b00*/  SHF.L.U32 R48, R56.reuse, 0x10, RZ ;  /* 0x0000001038307819 */ /* 0x040fe200000006ff */
[----:B------:R-:W-:Y:S01]  /*8b10*/  UPRMT UR4, UR47, 0x654, UR4 ;  /* 0x000006542f047896 */ /* 0x000fe20008000004 */
[----:B------:R-:W-:Y:S02]  /*8b20*/  LOP3.LUT R51, R56, 0xffff0000, RZ, 0xc0, !PT ;  /* 0xffff000038337812 */ /* 0x000fe400078ec0ff */
[C---:B------:R-:W-:Y:S02]  /*8b30*/  SHF.L.U32 R50, R57.reuse, 0x10, RZ ;  /* 0x0000001039327819 */ /* 0x040fe400000006ff */
[----:B------:R-:W-:Y:S02]  /*8b40*/  LOP3.LUT R52, R57, 0xffff0000, RZ, 0xc0, !PT ;  /* 0xffff000039347812 */ /* 0x000fe400078ec0ff */
[C---:B------:R-:W-:Y:S02]  /*8b50*/  SHF.L.U32 R53, R58.reuse, 0x10, RZ ;  /* 0x000000103a357819 */ /* 0x040fe400000006ff */
[----:B------:R-:W-:Y:S01]  /*8b60*/  LOP3.LUT R54, R58, 0xffff0000, RZ, 0xc0, !PT ;  /* 0xffff00003a367812 */ /* 0x000fe200078ec0ff */
[----:B-1----:R-:W-:Y:S01]  /*8b70*/  SYNCS.ARRIVE.TRANS64.RED.A1T0 RZ, [UR4], RZ ;  /* 0x000000ffffff79a7 */ /* 0x002fe20008100404 */
[C---:B------:R-:W-:Y:S02]  /*8b80*/  SHF.L.U32 R55, R59.reuse, 0x10, RZ ;  /* 0x000000103b377819 */ /* 0x040fe400000006ff */
[----:B------:R-:W-:Y:S02]  /*8b90*/  LOP3.LUT R56, R59, 0xffff0000, RZ, 0xc0, !PT ;  /* 0xffff00003b387812 */ /* 0x000fe400078ec0ff */
[----:B------:R-:W-:Y:S01]  /*8ba0*/  SHF.L.U32 R57, R64, 0x10, RZ ;  /* 0x0000001040397819 */ /* 0x000fe200000006ff */
[C---:B------:R-:W-:Y:S01]  /*8bb0*/  FMUL R4, R38.reuse, R4 ;  /* 0x0000000426047220 */ /* 0x040fe20000400000 */
[C---:B------:R-:W-:Y:S01]  /*8bc0*/  FMUL R5, R38.reuse, R5 ;  /* 0x0000000526057220 */ /* 0x040fe20000400000 */
[----:B------:R-:W-:Y:S01]  /*8bd0*/  FMUL R6, R38, R6 ;  /* 0x0000000626067220 */ /* 0x000fe20000400000 */
[----:B------:R-:W-:Y:S01]  /*8be0*/  LOP3.LUT R58, R64, 0xffff0000, RZ, 0xc0, !PT ;  /* 0xffff0000403a7812 */ /* 0x000fe200078ec0ff */
[C---:B------:R-:W-:Y:S01]  /*8bf0*/  FFMA R4, R41.reuse, R40, R4 ;  /* 0x0000002829047223 */ /* 0x040fe20000000004 */
[----:B------:R-:W-:Y:S01]  /*8c00*/  FFMA R5, R41, R42, R5 ;  /* 0x0000002a29057223 */ /* 0x000fe20000000005 */
[----:B------:R-:W-:Y:S01]  /*8c10*/  SHF.L.U32 R59, R65, 0x10, RZ ;  /* 0x00000010413b7819 */ /* 0x000fe200000006ff */
[----:B------:R-:W-:Y:S01]  /*8c20*/  FFMA R6, R41, R43, R6 ;  /* 0x0000002b29067223 */ /* 0x000fe20000000006 */
[C---:B------:R-:W-:Y:S01]  /*8c30*/  FMUL R7, R38.reuse, R7 ;  /* 0x0000000726077220 */ /* 0x040fe20000400000 */
[----:B------:R-:W-:Y:S01]  /*8c40*/  LOP3.LUT R60, R65, 0xffff0000, RZ, 0xc0, !PT ;  /* 0xffff0000413c7812 */ /* 0x000fe200078ec0ff */
[C---:B------:R-:W-:Y:S01]  /*8c50*/  FMUL R8, R38.reuse, R8 ;  /* 0x0000000826087220 */ /* 0x040fe20000400000 */
[----:B------:R-:W-:Y:S01]  /*8c60*/  F2FP.BF16.F32.PACK_AB R100, R5, R4 ;  /* 0x000000040564723e */ /* 0x000fe200000010ff */
[C---:B------:R-:W-:Y:S01]  /*8c70*/  FFMA R7, R41.reuse, R44, R7 ;  /* 0x0000002c29077223 */ /* 0x040fe20000000007 */
[----:B------:R-:W-:Y:S01]  /*8c80*/  FMUL R9, R38, R9 ;  /* 0x0000000926097220 */ /* 0x000fe20000400000 */
[----:B------:R-:W-:Y:S01]  /*8c90*/  FFMA R8, R41, R45, R8 ;  /* 0x0000002d29087223 */ /* 0x000fe20000000008 */
[----:B------:R-:W-:Y:S01]  /*8ca0*/  SHF.L.U32 R61, R66, 0x10, RZ ;  /* 0x00000010423d7819 */ /* 0x000fe200000006ff */
[C---:B------:R-:W-:Y:S01]  /*8cb0*/  FMUL R0, R38.reuse, R10 ;  /* 0x0000000a26007220 */ /* 0x040fe20000400000 */
[----:B------:R-:W-:Y:S01]  /*8cc0*/  F2FP.BF16.F32.PACK_AB R101, R7, R6 ;  /* 0x000000060765723e */ /* 0x000fe200000010ff */
[C---:B------:R-:W-:Y:S01]  /*8cd0*/  FFMA R9, R41.reuse, R46, R9 ;  /* 0x0000002e29097223 */ /* 0x040fe20000000009 */
[----:B------:R-:W-:Y:S01]  /*8ce0*/  FMUL R2, R38, R11 ;  /* 0x0000000b26027220 */ /* 0x000fe20000400000 */
[----:B------:R-:W-:Y:S01]  /*8cf0*/  FFMA R0, R41, R47, R0 ;  /* 0x0000002f29007223 */ /* 0x000fe20000000000 */
[----:B------:R-:W-:Y:S01]  /*8d00*/  LOP3.LUT R62, R66, 0xffff0000, RZ, 0xc0, !PT ;  /* 0xffff0000423e7812 */ /* 0x000fe200078ec0ff */
[C---:B------:R-:W-:Y:S01]  /*8d10*/  FMUL R3, R38.reuse, R12 ;  /* 0x0000000c26037220 */ /* 0x040fe20000400000 */
[----:B------:R-:W-:Y:S01]  /*8d20*/  F2FP.BF16.F32.PACK_AB R102, R9, R8 ;  /* 0x000000080966723e */ /* 0x000fe200000010ff */
[C---:B------:R-:W-:Y:S01]  /*8d30*/  FFMA R2, R41.reuse, R49, R2 ;  /* 0x0000003129027223 */ /* 0x040fe20000000002 */
[C---:B------:R-:W-:Y:S01]  /*8d40*/  FMUL R10, R38.reuse, R13 ;  /* 0x0000000d260a7220 */ /* 0x040fe20000400000 */
[----:B------:R-:W-:Y:S01]  /*8d50*/  FFMA R3, R41, R48, R3 ;  /* 0x0000003029037223 */ /* 0x000fe20000000003 */
[----:B------:R-:W-:Y:S01]  /*8d60*/  SHF.L.U32 R63, R67, 0x10, RZ ;  /* 0x00000010433f7819 */ /* 0x000fe200000006ff */
[----:B------:R-:W-:Y:S01]  /*8d70*/  FMUL R11, R38, R14 ;  /* 0x0000000e260b7220 */ /* 0x000fe20000400000 */
[----:B------:R-:W-:Y:S01]  /*8d80*/  F2FP.BF16.F32.PACK_AB R103, R2, R0 ;  /* 0x000000000267723e */ /* 0x000fe200000010ff */
[----:B------:R-:W-:Y:S01]  /*8d90*/  FFMA R10, R41, R51, R10 ;  /* 0x00000033290a7223 */ /* 0x000fe2000000000a */
[C---:B------:R-:W-:Y:S01]  /*8da0*/  FMUL R15, R38.reuse, R15 ;  /* 0x0000000f260f7220 */ /* 0x040fe20000400000 */
[C---:B------:R-:W-:Y:S01]  /*8db0*/  FMUL R12, R38.reuse, R16 ;  /* 0x00000010260c7220 */ /* 0x040fe20000400000 */
[----:B------:R-:W-:Y:S01]  /*8dc0*/  FMUL R13, R38, R17 ;  /* 0x00000011260d7220 */ /* 0x000fe20000400000 */
[----:B------:R1:W-:Y:S01]  /*8dd0*/  STS.128 [R93+0x6000], R100 ;  /* 0x006000645d007388 */ /* 0x0003e20000000c00 */
[----:B------:R-:W-:Y:S01]  /*8de0*/  LOP3.LUT R64, R67, 0xffff0000, RZ, 0xc0, !PT ;  /* 0xffff000043407812 */ /* 0x000fe200078ec0ff */
[C---:B------:R-:W-:Y:S01]  /*8df0*/  FFMA R11, R41.reuse, R50, R11 ;  /* 0x00000032290b7223 */ /* 0x040fe2000000000b */
[----:B------:R-:W-:Y:S01]  /*8e00*/  SHF.L.U32 R65, R72, 0x10, RZ ;  /* 0x0000001048417819 */ /* 0x000fe200000006ff */
[C---:B------:R-:W-:Y:S01]  /*8e10*/  FFMA R15, R41.reuse, R52, R15 ;  /* 0x00000034290f7223 */ /* 0x040fe2000000000f */
[----:B------:R-:W-:Y:S01]  /*8e20*/  F2FP.BF16.F32.PACK_AB R104, R10, R3 ;  /* 0x000000030a68723e */ /* 0x000fe200000010ff */
[C---:B------:R-:W-:Y:S01]  /*8e30*/  FFMA R12, R41.reuse, R53, R12 ;  /* 0x00000035290c7223 */ /* 0x040fe2000000000c */
[C---:B------:R-:W-:Y:S01]  /*8e40*/  FFMA R13, R41.reuse, R54, R13 ;  /* 0x00000036290d7223 */ /* 0x040fe2000000000d */
[C---:B------:R-:W-:Y:S01]  /*8e50*/  FMUL R14, R38.reuse, R18 ;  /* 0x00000012260e7220 */ /* 0x040fe20000400000 */
[C---:B------:R-:W-:Y:S01]  /*8e60*/  FMUL R19, R38.reuse, R19 ;  /* 0x0000001326137220 */ /* 0x040fe20000400000 */
[C---:B------:R-:W-:Y:S01]  /*8e70*/  FMUL R16, R38.reuse, R20 ;  /* 0x0000001426107220 */ /* 0x040fe20000400000 */
[C---:B------:R-:W-:Y:S01]  /*8e80*/  FMUL R17, R38.reuse, R21 ;  /* 0x0000001526117220 */ /* 0x040fe20000400000 */
[C---:B------:R-:W-:Y:S01]  /*8e90*/  FFMA R14, R41.reuse, R55, R14 ;  /* 0x00000037290e7223 */ /* 0x040fe2000000000e */
        /* <DEDUP_REMOVED lines=9> */
[----:B------:R-:W-:Y:S01]  /*8f30*/  FFMA R23, R41, R60, R23 ;  /* 0x0000003c29177223 */ /* 0x000fe20000000017 */
[C---:B------:R-:W-:Y:S01]  /*8f40*/  FMUL R27, R38.reuse, R27 ;  /* 0x0000001b261b7220 */ /* 0x040fe20000400000 */
[----:B------:R-:W-:Y:S01]  /*8f50*/  F2FP.BF16.F32.PACK_AB R105, R15, R11 ;  /* 0x0000000b0f69723e */ /* 0x000fe200000010ff */
[----:B------:R-:W-:Y:S01]  /*8f60*/  FFMA R20, R41, R61, R20 ;  /* 0x0000003d29147223 */ /* 0x000fe20000000014 */
[----:B------:R-:W-:Y:S01]  /*8f70*/  F2FP.BF16.F32.PACK_AB R106, R13, R12 ;  /* 0x0000000c0d6a723e */ /* 0x000fe200000010ff */
[----:B------:R-:W-:Y:S01]  /*8f80*/  FMUL R24, R38, R28 ;  /* 0x0000001c26187220 */ /* 0x000fe20000400000 */
[----:B------:R-:W-:Y:S01]  /*8f90*/  F2FP.BF16.F32.PACK_AB R107, R19, R14 ;  /* 0x0000000e136b723e */ /* 0x000fe200000010ff */
[----:B------:R-:W-:Y:S01]  /*8fa0*/  FFMA R21, R41, R62, R21 ;  /* 0x0000003e29157223 */ /* 0x000fe20000000015 */
[----:B------:R-:W-:Y:S01]  /*8fb0*/  LOP3.LUT R66, R72, 0xffff0000, RZ, 0xc0, !PT ;  /* 0xffff000048427812 */ /* 0x000fe200078ec0ff */
[C---:B------:R-:W-:Y:S01]  /*8fc0*/  FMUL R25, R38.reuse, R29 ;  /* 0x0000001d26197220 */ /* 0x040fe20000400000 */
[----:B------:R-:W-:Y:S01]  /*8fd0*/  SHF.L.U32 R67, R73, 0x10, RZ ;  /* 0x0000001049437819 */ /* 0x000fe200000006ff */
[----:B------:R1:W-:Y:S01]  /*8fe0*/  STS.128 [R92+0x6010], R104 ;  /* 0x006010685c007388 */ /* 0x0003e20000000c00 */
[----:B------:R-:W-:Y:S01]  /*8ff0*/  FFMA R22, R41, R63, R22 ;  /* 0x0000003f29167223 */ /* 0x000fe20000000016 */
[----:B------:R-:W-:Y:S01]  /*9000*/  LOP3.LUT R68, R73, 0xffff0000, RZ, 0xc0, !PT ;  /* 0xffff000049447812 */ /* 0x000fe200078ec0ff */
[----:B------:R-:W-:Y:S01]  /*9010*/  FMUL R26, R38, R30 ;  /* 0x0000001e261a7220 */ /* 0x000fe20000400000 */
[C---:B------:R-:W-:Y:S01]  /*9020*/  FFMA R27, R41.reuse, R64, R27 ;  /* 0x00000040291b7223 */ /* 0x040fe2000000001b */
[----:B------:R-:W-:Y:S01]  /*9030*/  SHF.L.U32 R69, R74, 0x10, RZ ;  /* 0x000000104a457819 */ /* 0x000fe200000006ff */
[----:B------:R-:W-:Y:S01]  /*9040*/  FMUL R31, R38, R31 ;  /* 0x0000001f261f7220 */ /* 0x000fe20000400000 */
[C---:B------:R-:W-:Y:S01]  /*9050*/  FFMA R24, R41.reuse, R65, R24 ;  /* 0x0000004129187223 */ /* 0x040fe20000000018 */
[----:B------:R-:W-:Y:S01]  /*9060*/  LOP3.LUT R70, R74, 0xffff0000, RZ, 0xc0, !PT ;  /* 0xffff00004a467812 */ /* 0x000fe200078ec0ff */
[C---:B------:R-:W-:Y:S01]  /*9070*/  FMUL R28, R38.reuse, R32 ;  /* 0x00000020261c7220 */ /* 0x040fe20000400000 */
[----:B------:R-:W-:Y:S01]  /*9080*/  FFMA R25, R41, R66, R25 ;  /* 0x0000004229197223 */ /* 0x000fe20000000019 */
[----:B------:R-:W-:Y:S01]  /*9090*/  SHF.L.U32 R71, R75, 0x10, RZ ;  /* 0x000000104b477819 */ /* 0x000fe200000006ff */
[C---:B------:R-:W-:Y:S01]  /*90a0*/  FMUL R29, R38.reuse, R33 ;  /* 0x00000021261d7220 */ /* 0x040fe20000400000 */
[----:B------:R-:W-:Y:S01]  /*90b0*/  FFMA R26, R41, R67, R26 ;  /* 0x00000043291a7223 */ /* 0x000fe2000000001a */
[----:B------:R-:W-:Y:S01]  /*90c0*/  LOP3.LUT R72, R75, 0xffff0000, RZ, 0xc0, !PT ;  /* 0xffff00004b487812 */ /* 0x000fe200078ec0ff */
        /* <DEDUP_REMOVED lines=8> */
[----:B------:R-:W-:Y:S01]  /*9150*/  FFMA R30, R41, R71, R30 ;  /* 0x00000047291e7223 */ /* 0x000fe2000000001e */
[----:B------:R-:W-:Y:S01]  /*9160*/  F2FP.BF16.F32.PACK_AB R111, R27, R22 ;  /* 0x000000161b6f723e */ /* 0x000fe200000010ff */
[----:B------:R-:W-:Y:S01]  /*9170*/  FFMA R35, R41, R72, R35 ;  /* 0x0000004829237223 */ /* 0x000fe20000000023 */
[----:B------:R-:W-:Y:S02]  /*9180*/  F2FP.BF16.F32.PACK_AB R112, R25, R24 ;  /* 0x000000181970723e */ /* 0x000fe400000010ff */
[----:B------:R-:W-:Y:S01]  /*9190*/  F2FP.BF16.F32.PACK_AB R113, R31, R26 ;  /* 0x0000001a1f71723e */ /* 0x000fe200000010ff */
[----:B------:R1:W-:Y:S01]  /*91a0*/  STS.128 [R91+0x6020], R108 ;  /* 0x0060206c5b007388 */ /* 0x0003e20000000c00 */
        /* <DEDUP_REMOVED lines=21> */
.L_x_133:
[----:B------:R-:W-:Y:S05]  /*9300*/  BSYNC.RECONVERGENT B0 ;  /* 0x0000000000007941 */ /* 0x000fea0003800200 */
.L_x_132:
[----:B------:R-:W-:Y:S01]  /*9310*/  BAR.SYNC.DEFER_BLOCKING 0x1, 0x80 ;  /* 0x0042000000007b1d */ /* 0x000fe20000010000 */
[----:B------:R-:W-:Y:S01]  /*9320*/  UISETP.NE.AND UP0, UPT, UR52, -0x4, UPT ;  /* 0xfffffffc3400788c */ /* 0x000fe2000bf05270 */
[----:B------:R-:W-:Y:S08]  /*9330*/  IADD3 R0, PT, PT, R36, 0x1, RZ ;  /* 0x0000000124007810 */ /* 0x000ff00007ffe0ff */
[----:B------:R-:W-:Y:S05]  /*9340*/  BRA.U !UP0, `(.L_x_134) ;  /* 0x0000000108287547 */ /* 0x000fea000b800000 */
[----:B------:R-:W-:Y:S01]  /*9350*/  ISETP.NE.AND P0, PT, R98, RZ, PT ;  /* 0x000000ff6200720c */ /* 0x000fe20003f05270 */
[----:B------:R-:W-:Y:S01]  /*9360*/  IMAD.U32 R3, RZ, RZ, UR46 ;  /* 0x0000002eff037e24 */ /* 0x000fe2000f8e00ff */
[----:B------:R-:W-:Y:S01]  /*9370*/  UIADD3 UR4, UPT, UPT, UR46, 0x1, URZ ;  /* 0x000000012e047890 */ /* 0x000fe2000fffe0ff */
[----:B------:R-:W-:Y:S03]  /*9380*/  IMAD.U32 R2, RZ, RZ, UR47 ;  /* 0x0000002fff027e24 */ /* 0x000fe6000f8e00ff */
[----:B------:R-:W-:Y:S04]  /*9390*/  UISETP.NE.AND UP0, UPT, UR4, 0x4, UPT ;  /* 0x000000040400788c */ /* 0x000fe8000bf05270 */
[----:B------:R-:W-:Y:S03]  /*93a0*/  USEL UR46, UR4, URZ, UP0 ;  /* 0x000000ff042e7287 */ /* 0x000fe60008000000 */
[----:B------:R-:W-:Y:S05]  /*93b0*/  @P0 LEA R3, R3, UR44, 0x3 ;  /* 0x0000002c03030c11 */ /* 0x000fea000f8e18ff */
[----:B------:R-:W-:Y:S05]  /*93c0*/  @P0 VIADD R3, R3, 0x80 ;  /* 0x0000008003030836 */ /* 0x000fea0000000000 */
[----:B------:R-:W-:Y:S04]  /*93d0*/  @P0 PRMT R2, R2, 0x654, R3 ;  /* 0x0000065402020816 */ /* 0x000fe80000000003 */
[----:B------:R3:W-:Y:S03]  /*93e0*/  @P0 SYNCS.ARRIVE.TRANS64.RED.A1T0 RZ, [R2+URZ], RZ ;  /* 0x000000ff02ff09a7 */ /* 0x0007e600081004ff */
.L_x_134:
[----:B------:R-:W-:Y:S01]  /*93f0*/  R2UR UR4, R82 ;  /* 0x00000000520472ca */ /* 0x000fe200000e0000 */
[----:B------:R-:W-:Y:S01]  /*9400*/  UISETP.NE.AND UP0, UPT, UR62, URZ, UPT ;  /* 0x000000ff3e00728c */ /* 0x000fe2000bf05270 */
[----:B------:R-:W-:Y:S01]  /*9410*/  ISETP.NE.AND P0, PT, R86, 0x2, PT ;  /* 0x000000025600780c */ /* 0x000fe20003f05270 */
[----:B------:R-:W-:Y:S01]  /*9420*/  UIADD3 UR20, UPT, UPT, UR37, UR63, URZ ;  /* 0x0000003f25147290 */ /* 0x000fe2000fffe0ff */
[----:B------:R-:W-:Y:S01]  /*9430*/  ISETP.NE.AND P1, PT, R0, 0x4, PT ;  /* 0x000000040000780c */ /* 0x000fe20003f25270 */
[----:B------:R-:W-:Y:S01]  /*9440*/  UIADD3 UR52, UPT, UPT, UR52, 0x4, URZ ;  /* 0x0000000434347890 */ /* 0x000fe2000fffe0ff */
[----:B------:R-:W-:Y:S01]  /*9450*/  SEL R3, RZ, 0x1, P0 ;  /* 0x00000001ff037807 */ /* 0x000fe20000000000 */
[----:B------:R-:W-:Y:S01]  /*9460*/  UMOV UR36, UR61 ;  /* 0x0000003d00247c82 */ /* 0x000fe20008000000 */
[----:B---3--:R-:W-:Y:S02]  /*9470*/  SEL R2, RZ, 0x1, P1 ;  /* 0x00000001ff027807 */ /* 0x008fe40000800000 */
[----:B------:R-:W-:Y:S02]  /*9480*/  LOP3.LUT R88, R88, R3, RZ, 0x3c, !PT ;  /* 0x0000000358587212 */ /* 0x000fe400078e3cff */
[----:B------:R-:W-:Y:S01]  /*9490*/  LOP3.LUT R89, R89, R2, RZ, 0x3c, !PT ;  /* 0x0000000259597212 */ /* 0x000fe200078e3cff */
[----:B------:R-:W-:Y:S01]  /*94a0*/  UIADD3 UR16, UPT, UPT, UR38, UR4, URZ ;  /* 0x0000000426107290 */ /* 0x000fe2000fffe0ff */
[----:B------:R-:W-:Y:S02]  /*94b0*/  SEL R86, R86, RZ, P0 ;  /* 0x000000ff56567207 */ /* 0x000fe40000000000 */
[----:B------:R-:W-:Y:S01]  /*94c0*/  SEL R36, R0, RZ, P1 ;  /* 0x000000ff00247207 */ /* 0x000fe20000800000 */
[----:B------:R-:W-:Y:S08]  /*94d0*/  BRA.U UP0, `(.L_x_135) ;  /* 0xffffffbd00dc7547 */ /* 0x000ff0000b83ffff */
[----:B------:R-:W-:-:S13]  /*94e0*/  R2UR UR4, R83 ;  /* 0x00000000530472ca */ /* 0x000fda00000e0000 */
[----:B------:R-:W-:-:S09]  /*94f0*/  UISETP.NE.AND UP0, UPT, UR4, URZ, UPT ;  /* 0x000000ff0400728c */ /* 0x000fd2000bf05270 */
[----:B------:R-:W-:Y:S05]  /*9500*/  BRA.U !UP0, `(.L_x_136) ;  /* 0x0000000108487547 */ /* 0x000fea000b800000 */
[----:B------:R-:W3:Y:S02]  /*9510*/  LDCU.64 UR4, c[0x0][0x890] ;  /* 0x00011200ff0477ac */ /* 0x000ee40008000a00 */
[----:B---3--:R-:W-:-:S04]  /*9520*/  UISETP.NE.U32.AND UP0, UPT, UR4, URZ, UPT ;  /* 0x000000ff0400728c */ /* 0x008fc8000bf05070 */
[----:B------:R-:W-:-:S09]  /*9530*/  UISETP.NE.AND.EX UP0, UPT, UR5, URZ, UPT, UP0 ;  /* 0x000000ff0500728c */ /* 0x000fd2000bf05300 */
[----:B------:R-:W-:Y:S05]  /*9540*/  BRA.U UP0, `(.L_x_137) ;  /* 0x00000001000c7547 */ /* 0x000fea000b800000 */
[----:B------:R-:W-:-:S13]  /*9550*/  FSETP.NEU.AND P0, PT, R41, RZ, PT ;  /* 0x000000ff2900720b */ /* 0x000fda0003f0d000 */
[----:B------:R-:W-:Y:S05]  /*9560*/  @!P0 EXIT ;  /* 0x000000000000894d */ /* 0x000fea0003800000 */
[----:B------:R-:W-:Y:S05]  /*9570*/  BRA `(.L_x_136) ;  /* 0x00000000002c7947 */ /* 0x000fea0003800000 */
.L_x_137:
[----:B------:R-:W-:Y:S01]  /*9580*/  ISETP.NE.AND P0, PT, R85, RZ, PT ;  /* 0x000000ff5500720c */ /* 0x000fe20003f05270 */
[----:B------:R-:W-:-:S12]  /*9590*/  BSSY.RECONVERGENT B0, `(.L_x_136) ;  /* 0x0000009000007945 */ /* 0x000fd80003800200 */
[----:B------:R-:W-:Y:S05]  /*95a0*/  @P0 BRA `(.L_x_138) ;  /* 0x0000000000140947 */ /* 0x000fea0003800000 */
[----:B------:R-:W3:Y:S02]  /*95b0*/  LDCU.64 UR4, c[0x0][0x888] ;  /* 0x00011100ff0477ac */ /* 0x000ee40008000a00 */
[----:B---3--:R-:W-:-:S04]  /*95c0*/  ISETP.NE.U32.AND P0, PT, RZ, UR4, PT ;  /* 0x00000004ff007c0c */ /* 0x008fc8000bf05070 */
[----:B------:R-:W-:-:S13]  /*95d0*/  ISETP.NE.AND.EX P0, PT, RZ, UR5, PT, P0 ;  /* 0x00000005ff007c0c */ /* 0x000fda000bf05300 */
[----:B------:R-:W-:Y:S05]  /*95e0*/  @!P0 EXIT ;  /* 0x000000000000894d */ /* 0x000fea0003800000 */
[----:B------:R-:W-:Y:S05]  /*95f0*/  BRA `(.L_x_139) ;  /* 0x0000000000087947 */ /* 0x000fea0003800000 */
.L_x_138:
[----:B------:R-:W-:-:S13]  /*9600*/  FSETP.NEU.AND P0, PT, R41, RZ, PT ;  /* 0x000000ff2900720b */ /* 0x000fda0003f0d000 */
[----:B------:R-:W-:Y:S05]  /*9610*/  @!P0 EXIT ;  /* 0x000000000000894d */ /* 0x000fea0003800000 */
.L_x_139:
[----:B------:R-:W-:Y:S05]  /*9620*/  BSYNC.RECONVERGENT B0 ;  /* 0x0000000000007941 */ /* 0x000fea0003800200 */
.L_x_136:
[----:B------:R-:W-:Y:S01]  /*9630*/  ULEA UR4, UR46, UR44, 0x3 ;  /* 0x0000002c2e047291 */ /* 0x000fe2000f8e18ff */
[----:B------:R-:W-:-:S04]  /*9640*/  DEPBAR.LE SB0, 0x0 ;  /* 0x000080000000791a */ /* 0x000fc80000000000 */
[----:B------:R-:W-:-:S04]  /*9650*/  UIADD3 UR4, UPT, UPT, UR4, 0x80, URZ ;  /* 0x0000008004047890 */ /* 0x000fc8000fffe0ff */
[----:B------:R-:W-:-:S09]  /*9660*/  UPRMT UR4, UR47, 0x654, UR4 ;  /* 0x000006542f047896 */ /* 0x000fd20008000004 */
[----:B------:R-:W-:Y:S01]  /*9670*/  SYNCS.ARRIVE.TRANS64.RED.A1T0 RZ, [UR4], RZ ;  /* 0x000000ffffff79a7 */ /* 0x000fe20008100404 */
[----:B------:R-:W-:Y:S05]  /*9680*/  EXIT ;  /* 0x000000000000794d */ /* 0x000fea0003800000 */
.L_x_24:
[----:B--2---:R2:W3:Y:S02]  /*9690*/  SYNCS.PHASECHK.TRANS64.TRYWAIT P0, [R3+URZ+0x120], R2 ;  /* 0x00012002030075a7 */ /* 0x0044e400080011ff */
[----:B---3--:R-:W-:Y:S05]  /*96a0*/  @!P0 NANOSLEEP.SYNCS 0x989680 ;  /* 0x009896800000895d */ /* 0x008fea0003900000 */
[----:B------:R-:W3:Y:S02]  /*96b0*/  @!P0 SYNCS.PHASECHK.TRANS64 P0, [R3+URZ+0x120], R2 ;  /* 0x00012002030085a7 */ /* 0x000ee400080010ff */
[----:B---3--:R-:W-:Y:S05]  /*96c0*/  @!P0 BRA `(.L_x_24) ;  /* 0xfffffffc00f08947 */ /* 0x008fea000383ffff */
[----:B------:R-:W-:Y:S05]  /*96d0*/  BRA `(.L_x_140) ;  /* 0xffffff8000d87947 */ /* 0x000fea000383ffff */
.L_x_27:
[----:B-1----:R-:W-:-:S07]  /*96e0*/  MOV R0, UR33 ;  /* 0x0000002100007c02 */ /* 0x002fce0008000f00 */
.L_x_141:
[----:B-1----:R1:W2:Y:S02]  /*96f0*/  SYNCS.PHASECHK.TRANS64.TRYWAIT P0, [R0+URZ+0x30], R3 ;  /* 0x00003003000075a7 */ /* 0x0022a400080011ff */
[----:B--2---:R-:W-:Y:S05]  /*9700*/  @!P0 NANOSLEEP.SYNCS 0x989680 ;  /* 0x009896800000895d */ /* 0x004fea0003900000 */
[----:B------:R-:W2:Y:S02]  /*9710*/  @!P0 SYNCS.PHASECHK.TRANS64 P0, [R0+URZ+0x30], R3 ;  /* 0x00003003000085a7 */ /* 0x000ea400080010ff */
[----:B--2---:R-:W-:Y:S05]  /*9720*/  @!P0 BRA `(.L_x_141) ;  /* 0xfffffffc00f08947 */ /* 0x004fea000383ffff */
[----:B------:R-:W-:Y:S05]  /*9730*/  BRA `(.L_x_26) ;  /* 0xffffff8400207947 */ /* 0x000fea000383ffff */
.L_x_34:
[----:B-1----:R-:W-:-:S07]  /*9740*/  MOV R0, UR17 ;  /* 0x0000001100007c02 */ /* 0x002fce0008000f00 */
.L_x_142:
[----:B-1----:R1:W2:Y:S02]  /*9750*/  SYNCS.PHASECHK.TRANS64.TRYWAIT P0, [R0+URZ+0x30], R3 ;  /* 0x00003003000075a7 */ /* 0x0022a400080011ff */
[----:B--2---:R-:W-:Y:S05]  /*9760*/  @!P0 NANOSLEEP.SYNCS 0x989680 ;  /* 0x009896800000895d */ /* 0x004fea0003900000 */
[----:B------:R-:W2:Y:S02]  /*9770*/  @!P0 SYNCS.PHASECHK.TRANS64 P0, [R0+URZ+0x30], R3 ;  /* 0x00003003000085a7 */ /* 0x000ea400080010ff */
[----:B--2---:R-:W-:Y:S05]  /*9780*/  @!P0 BRA `(.L_x_142) ;  /* 0xfffffffc00f08947 */ /* 0x004fea000383ffff */
[----:B------:R-:W-:Y:S05]  /*9790*/  BRA `(.L_x_33) ;  /* 0xffffff8400dc7947 */ /* 0x000fea000383ffff */
.L_x_39:
[----:B-1----:R1:W2:Y:S02]  /*97a0*/  SYNCS.PHASECHK.TRANS64.TRYWAIT P0, [R3+URZ+0xb0], R0 ;  /* 0x0000b000030075a7 */ /* 0x0022a400080011ff */
[----:B--2---:R-:W-:Y:S05]  /*97b0*/  @!P0 NANOSLEEP.SYNCS 0x989680 ;  /* 0x009896800000895d */ /* 0x004fea0003900000 */
[----:B------:R-:W2:Y:S02]  /*97c0*/  @!P0 SYNCS.PHASECHK.TRANS64 P0, [R3+URZ+0xb0], R0 ;  /* 0x0000b000030085a7 */ /* 0x000ea400080010ff */
[----:B--2---:R-:W-:Y:S05]  /*97d0*/  @!P0 BRA `(.L_x_39) ;  /* 0xfffffffc00f08947 */ /* 0x004fea000383ffff */
[----:B------:R-:W-:Y:S05]  /*97e0*/  BRA `(.L_x_143) ;  /* 0xffffff8800807947 */ /* 0x000fea000383ffff */
.L_x_43:
[----:B-1----:R-:W-:-:S07]  /*97f0*/  MOV R0, UR4 ;  /* 0x0000000400007c02 */ /* 0x002fce0008000f00 */
.L_x_144:
[----:B-1----:R1:W2:Y:S02]  /*9800*/  SYNCS.PHASECHK.TRANS64.TRYWAIT P0, [R0+URZ], R3 ;  /* 0x00000003000075a7 */ /* 0x0022a400080011ff */
[----:B--2---:R-:W-:Y:S05]  /*9810*/  @!P0 NANOSLEEP.SYNCS 0x989680 ;  /* 0x009896800000895d */ /* 0x004fea0003900000 */
[----:B------:R-:W2:Y:S02]  /*9820*/  @!P0 SYNCS.PHASECHK.TRANS64 P0, [R0+URZ], R3 ;  /* 0x00000003000085a7 */ /* 0x000ea400080010ff */
[----:B--2---:R-:W-:Y:S05]  /*9830*/  @!P0 BRA `(.L_x_144) ;  /* 0xfffffffc00f08947 */ /* 0x004fea000383ffff */
[----:B------:R-:W-:Y:S05]  /*9840*/  BRA `(.L_x_145) ;  /* 0xffffff9000287947 */ /* 0x000fea000383ffff */
.L_x_44:
[----:B------:R-:W-:-:S07]  /*9850*/  MOV R0, UR5 ;  /* 0x0000000500007c02 */ /* 0x000fce0008000f00 */
.L_x_146:
[----:B-1----:R1:W2:Y:S02]  /*9860*/  SYNCS.PHASECHK.TRANS64.TRYWAIT P0, [R0+URZ], R3 ;  /* 0x00000003000075a7 */ /* 0x0022a400080011ff */
[----:B--2---:R-:W-:Y:S05]  /*9870*/  @!P0 NANOSLEEP.SYNCS 0x989680 ;  /* 0x009896800000895d */ /* 0x004fea0003900000 */
[----:B------:R-:W2:Y:S02]  /*9880*/  @!P0 SYNCS.PHASECHK.TRANS64 P0, [R0+URZ], R3 ;  /* 0x00000003000085a7 */ /* 0x000ea400080010ff */
[----:B--2---:R-:W-:Y:S05]  /*9890*/  @!P0 BRA `(.L_x_146) ;  /* 0xfffffffc00f08947 */ /* 0x004fea000383ffff */
[----:B------:R-:W-:Y:S05]  /*98a0*/  BRA `(.L_x_147) ;  /* 0xffffff9000347947 */ /* 0x000fea000383ffff */
.L_x_45:
[----:B------:R-:W-:-:S07]  /*98b0*/  MOV R0, UR5 ;  /* 0x0000000500007c02 */ /* 0x000fce0008000f00 */
.L_x_148:
[----:B-1----:R1:W2:Y:S02]  /*98c0*/  SYNCS.PHASECHK.TRANS64.TRYWAIT P0, [R0+URZ], R3 ;  /* 0x00000003000075a7 */ /* 0x0022a400080011ff */
[----:B--2---:R-:W-:Y:S05]  /*98d0*/  @!P0 NANOSLEEP.SYNCS 0x989680 ;  /* 0x009896800000895d */ /* 0x004fea0003900000 */
[----:B------:R-:W2:Y:S02]  /*98e0*/  @!P0 SYNCS.PHASECHK.TRANS64 P0, [R0+URZ], R3 ;  /* 0x00000003000085a7 */ /* 0x000ea400080010ff */
[----:B--2---:R-:W-:Y:S05]  /*98f0*/  @!P0 BRA `(.L_x_148) ;  /* 0xfffffffc00f08947 */ /* 0x004fea000383ffff */
[----:B------:R-:W-:Y:S05]  /*9900*/  BRA `(.L_x_149) ;  /* 0xffffff9000407947 */ /* 0x000fea000383ffff */
.L_x_46:
[----:B------:R-:W-:-:S07]  /*9910*/  MOV R0, UR5 ;  /* 0x0000000500007c02 */ /* 0x000fce0008000f00 */
.L_x_150:
[----:B-1----:R1:W2:Y:S02]  /*9920*/  SYNCS.PHASECHK.TRANS64.TRYWAIT P0, [R0+URZ], R3 ;  /* 0x00000003000075a7 */ /* 0x0022a400080011ff */
[----:B--2---:R-:W-:Y:S05]  /*9930*/  @!P0 NANOSLEEP.SYNCS 0x989680 ;  /* 0x009896800000895d */ /* 0x004fea0003900000 */
[----:B------:R-:W2:Y:S02]  /*9940*/  @!P0 SYNCS.PHASECHK.TRANS64 P0, [R0+URZ], R3 ;  /* 0x00000003000085a7 */ /* 0x000ea400080010ff */
[----:B--2---:R-:W-:Y:S05]  /*9950*/  @!P0 BRA `(.L_x_150) ;  /* 0xfffffffc00f08947 */ /* 0x004fea000383ffff */
[----:B------:R-:W-:Y:S05]  /*9960*/  BRA `(.L_x_151) ;  /* 0xffffff90004c7947 */ /* 0x000fea000383ffff */
.L_x_47:
[----:B------:R-:W-:-:S07]  /*9970*/  MOV R0, UR5 ;  /* 0x0000000500007c02 */ /* 0x000fce0008000f00 */
.L_x_152:
[----:B-1----:R1:W2:Y:S02]  /*9980*/  SYNCS.PHASECHK.TRANS64.TRYWAIT P0, [R0+URZ], R3 ;  /* 0x00000003000075a7 */ /* 0x0022a400080011ff */
[----:B--2---:R-:W-:Y:S05]  /*9990*/  @!P0 NANOSLEEP.SYNCS 0x989680 ;  /* 0x009896800000895d */ /* 0x004fea0003900000 */
[----:B------:R-:W2:Y:S02]  /*99a0*/  @!P0 SYNCS.PHASECHK.TRANS64 P0, [R0+URZ], R3 ;  /* 0x00000003000085a7 */ /* 0x000ea400080010ff */
[----:B--2---:R-:W-:Y:S05]  /*99b0*/  @!P0 BRA `(.L_x_152) ;  /* 0xfffffffc00f08947 */ /* 0x004fea000383ffff */
[----:B------:R-:W-:Y:S05]  /*99c0*/  BRA `(.L_x_153) ;  /* 0xffffff9000587947 */ /* 0x000fea000383ffff */
.L_x_50:
[----:B-1----:R1:W2:Y:S02]  /*99d0*/  SYNCS.PHASECHK.TRANS64.TRYWAIT P0, [R2+URZ+0x110], R5 ;  /* 0x00011005020075a7 */ /* 0x0022a400080011ff */
[----:B--2---:R-:W-:Y:S05]  /*99e0*/  @!P0 NANOSLEEP.SYNCS 0x989680 ;  /* 0x009896800000895d */ /* 0x004fea0003900000 */
[----:B------:R-:W2:Y:S02]  /*99f0*/  @!P0 SYNCS.PHASECHK.TRANS64 P0, [R2+URZ+0x110], R5 ;  /* 0x00011005020085a7 */ /* 0x000ea400080010ff */
[----:B--2---:R-:W-:Y:S05]  /*9a00*/  @!P0 BRA `(.L_x_50) ;  /* 0xfffffffc00f08947 */ /* 0x004fea000383ffff */
[----:B------:R-:W-:Y:S05]  /*9a10*/  BRA `(.L_x_154) ;  /* 0xffffff9000b47947 */ /* 0x000fea000383ffff */
.L_x_51:
[----:B------:R-:W-:-:S07]  /*9a20*/  MOV R2, UR4 ;  /* 0x0000000400027c02 */ /* 0x000fce0008000f00 */
.L_x_155:
[----:B-1----:R1:W2:Y:S02]  /*9a30*/  SYNCS.PHASECHK.TRANS64.TRYWAIT P0, [R2+URZ+0xc0], R5 ;  /* 0x0000c005020075a7 */ /* 0x0022a400080011ff */
[----:B--2---:R-:W-:Y:S05]  /*9a40*/  @!P0 NANOSLEEP.SYNCS 0x989680 ;  /* 0x009896800000895d */ /* 0x004fea0003900000 */
[----:B------:R-:W2:Y:S02]  /*9a50*/  @!P0 SYNCS.PHASECHK.TRANS64 P0, [R2+URZ+0xc0], R5 ;  /* 0x0000c005020085a7 */ /* 0x000ea400080010ff */
[----:B--2---:R-:W-:Y:S05]  /*9a60*/  @!P0 BRA `(.L_x_155) ;  /* 0xfffffffc00f08947 */ /* 0x004fea000383ffff */
[----:B------:R-:W-:Y:S05]  /*9a70*/  BRA `(.L_x_156) ;  /* 0xffffff9000c47947 */ /* 0x000fea000383ffff */
.L_x_52:
[----:B-1----:R1:W2:Y:S02]  /*9a80*/  SYNCS.PHASECHK.TRANS64.TRYWAIT P1, [R2+URZ+0xb0], R5 ;  /* 0x0000b005020075a7 */ /* 0x0022a400080211ff */
[----:B--2---:R-:W-:Y:S05]  /*9a90*/  @!P1 NANOSLEEP.SYNCS 0x989680 ;  /* 0x009896800000995d */ /* 0x004fea0003900000 */
[----:B------:R-:W2:Y:S02]  /*9aa0*/  @!P1 SYNCS.PHASECHK.TRANS64 P1, [R2+URZ+0xb0], R5 ;  /* 0x0000b005020095a7 */ /* 0x000ea400080210ff */
[----:B--2---:R-:W-:Y:S05]  /*9ab0*/  @!P1 BRA `(.L_x_52) ;  /* 0xfffffffc00f09947 */ /* 0x004fea000383ffff */
[----:B------:R-:W-:Y:S05]  /*9ac0*/  BRA `(.L_x_157) ;  /* 0xffffff9000f47947 */ /* 0x000fea000383ffff */
.L_x_55:
[----:B------:R-:W-:-:S07]  /*9ad0*/  MOV R0, UR4 ;  /* 0x0000000400007c02 */ /* 0x000fce0008000f00 */
.L_x_158:
[----:B-1----:R1:W2:Y:S02]  /*9ae0*/  SYNCS.PHASECHK.TRANS64.TRYWAIT P0, [R0+URZ+0xc0], R3 ;  /* 0x0000c003000075a7 */ /* 0x0022a400080011ff */
[----:B--2---:R-:W-:Y:S05]  /*9af0*/  @!P0 NANOSLEEP.SYNCS 0x989680 ;  /* 0x009896800000895d */ /* 0x004fea0003900000 */
[----:B------:R-:W2:Y:S02]  /*9b00*/  @!P0 SYNCS.PHASECHK.TRANS64 P0, [R0+URZ+0xc0], R3 ;  /* 0x0000c003000085a7 */ /* 0x000ea400080010ff */
[----:B--2---:R-:W-:Y:S05]  /*9b10*/  @!P0 BRA `(.L_x_158) ;  /* 0xfffffffc00f08947 */ /* 0x004fea000383ffff */
[----:B------:R-:W-:Y:S05]  /*9b20*/  BRA `(.L_x_54) ;  /* 0xffffff9400487947 */ /* 0x000fea000383ffff */
.L_x_62:
[----:B-1----:R1:W2:Y:S02]  /*9b30*/  SYNCS.PHASECHK.TRANS64.TRYWAIT P1, [R0+URZ+0xb0], R5 ;  /* 0x0000b005000075a7 */ /* 0x0022a400080211ff */
[----:B--2---:R-:W-:Y:S05]  /*9b40*/  @!P1 NANOSLEEP.SYNCS 0x989680 ;  /* 0x009896800000995d */ /* 0x004fea0003900000 */
[----:B------:R-:W2:Y:S02]  /*9b50*/  @!P1 SYNCS.PHASECHK.TRANS64 P1, [R0+URZ+0xb0], R5 ;  /* 0x0000b005000095a7 */ /* 0x000ea400080210ff */
[----:B--2---:R-:W-:Y:S05]  /*9b60*/  @!P1 BRA `(.L_x_62) ;  /* 0xfffffffc00f09947 */ /* 0x004fea000383ffff */
[----:B------:R-:W-:Y:S05]  /*9b70*/  BRA `(.L_x_159) ;  /* 0xffffff9800bc7947 */ /* 0x000fea000383ffff */
.L_x_63:
[----:B------:R-:W-:-:S07]  /*9b80*/  MOV R3, UR30 ;  /* 0x0000001e00037c02 */ /* 0x000fce0008000f00 */
.L_x_160:
[----:B-1----:R1:W2:Y:S02]  /*9b90*/  SYNCS.PHASECHK.TRANS64.TRYWAIT P0, [R3+URZ+0xf0], R0 ;  /* 0x0000f000030075a7 */ /* 0x0022a400080011ff */
[----:B--2---:R-:W-:Y:S05]  /*9ba0*/  @!P0 NANOSLEEP.SYNCS 0x989680 ;  /* 0x009896800000895d */ /* 0x004fea0003900000 */
[----:B------:R-:W2:Y:S02]  /*9bb0*/  @!P0 SYNCS.PHASECHK.TRANS64 P0, [R3+URZ+0xf0], R0 ;  /* 0x0000f000030085a7 */ /* 0x000ea400080010ff */
[----:B--2---:R-:W-:Y:S05]  /*9bc0*/  @!P0 BRA `(.L_x_160) ;  /* 0xfffffffc00f08947 */ /* 0x004fea000383ffff */
[----:B------:R-:W-:Y:S05]  /*9bd0*/  BRA `(.L_x_161) ;  /* 0xffffff9800f47947 */ /* 0x000fea000383ffff */
.L_x_66:
[----:B------:R-:W-:Y:S07]  /*9be0*/  MOV R0, UR5 ;  /* 0x0000000500007c02 */ /* 0x000fee0008000f00 */
.L_x_162:
[----:B-1----:R1:W2:Y:S02]  /*9bf0*/  SYNCS.PHASECHK.TRANS64.TRYWAIT P0, [R0+URZ], R3 ;  /* 0x00000003000075a7 */ /* 0x0022a400080011ff */
[----:B--2---:R-:W-:Y:S05]  /*9c00*/  @!P0 NANOSLEEP.SYNCS 0x989680 ;  /* 0x009896800000895d */ /* 0x004fea0003900000 */
[----:B------:R-:W2:Y:S02]  /*9c10*/  @!P0 SYNCS.PHASECHK.TRANS64 P0, [R0+URZ], R3 ;  /* 0x00000003000085a7 */ /* 0x000ea400080010ff */
[----:B--2---:R-:W-:Y:S05]  /*9c20*/  @!P0 BRA `(.L_x_162) ;  /* 0xfffffffc00f08947 */ /* 0x004fea000383ffff */
[----:B------:R-:W-:Y:S05]  /*9c30*/  BRA `(.L_x_65) ;  /* 0xffffff9c00107947 */ /* 0x000fea000383ffff */
.L_x_69:
[----:B------:R-:W-:-:S07]  /*9c40*/  MOV R0, UR4 ;  /* 0x0000000400007c02 */ /* 0x000fce0008000f00 */
.L_x_163:
[----:B--2---:R2:W4:Y:S02]  /*9c50*/  SYNCS.PHASECHK.TRANS64.TRYWAIT P0, [R0+URZ], R3 ;  /* 0x00000003000075a7 */ /* 0x00452400080011ff */
[----:B----4-:R-:W-:Y:S05]  /*9c60*/  @!P0 NANOSLEEP.SYNCS 0x989680 ;  /* 0x009896800000895d */ /* 0x010fea0003900000 */
[----:B------:R-:W4:Y:S02]  /*9c70*/  @!P0 SYNCS.PHASECHK.TRANS64 P0, [R0+URZ], R3 ;  /* 0x00000003000085a7 */ /* 0x000f2400080010ff */
[----:B----4-:R-:W-:Y:S05]  /*9c80*/  @!P0 BRA `(.L_x_163) ;  /* 0xfffffffc00f08947 */ /* 0x010fea000383ffff */
[----:B------:R-:W-:Y:S05]  /*9c90*/  BRA `(.L_x_164) ;  /* 0xffffff9c00ec7947 */ /* 0x000fea000383ffff */
.L_x_70:
[----:B------:R-:W-:-:S07]  /*9ca0*/  MOV R0, UR5 ;  /* 0x0000000500007c02 */ /* 0x000fce0008000f00 */
.L_x_165:
[----:B-1----:R1:W2:Y:S02]  /*9cb0*/  SYNCS.PHASECHK.TRANS64.TRYWAIT P0, [R0+URZ], R3 ;  /* 0x00000003000075a7 */ /* 0x0022a400080011ff */
[----:B--2---:R-:W-:Y:S05]  /*9cc0*/  @!P0 NANOSLEEP.SYNCS 0x989680 ;  /* 0x009896800000895d */ /* 0x004fea0003900000 */
[----:B------:R-:W2:Y:S02]  /*9cd0*/  @!P0 SYNCS.PHASECHK.TRANS64 P0, [R0+URZ], R3 ;  /* 0x00000003000085a7 */ /* 0x000ea400080010ff */
[----:B--2---:R-:W-:Y:S05]  /*9ce0*/  @!P0 BRA `(.L_x_165) ;  /* 0xfffffffc00f08947 */ /* 0x004fea000383ffff */
[----:B------:R-:W-:Y:S05]  /*9cf0*/  BRA `(.L_x_166) ;  /* 0xffffff9c00f87947 */ /* 0x000fea000383ffff */
.L_x_71:
[----:B------:R-:W-:-:S07]  /*9d00*/  MOV R0, UR5 ;  /* 0x0000000500007c02 */ /* 0x000fce0008000f00 */
.L_x_167:
[----:B-1----:R1:W2:Y:S02]  /*9d10*/  SYNCS.PHASECHK.TRANS64.TRYWAIT P0, [R0+URZ], R3 ;  /* 0x00000003000075a7 */ /* 0x0022a400080011ff */
[----:B--2---:R-:W-:Y:S05]  /*9d20*/  @!P0 NANOSLEEP.SYNCS 0x989680 ;  /* 0x009896800000895d */ /* 0x004fea0003900000 */
[----:B------:R-:W2:Y:S02]  /*9d30*/  @!P0 SYNCS.PHASECHK.TRANS64 P0, [R0+URZ], R3 ;  /* 0x00000003000085a7 */ /* 0x000ea400080010ff */
[----:B--2---:R-:W-:Y:S05]  /*9d40*/  @!P0 BRA `(.L_x_167) ;  /* 0xfffffffc00f08947 */ /* 0x004fea000383ffff */
[----:B------:R-:W-:Y:S05]  /*9d50*/  BRA `(.L_x_168) ;  /* 0xffffffa000047947 */ /* 0x000fea000383ffff */
.L_x_72:
[----:B------:R-:W-:-:S07]  /*9d60*/  MOV R0, UR4 ;  /* 0x0000000400007c02 */ /* 0x000fce0008000f00 */
.L_x_169:
[----:B-1----:R1:W2:Y:S02]  /*9d70*/  SYNCS.PHASECHK.TRANS64.TRYWAIT P0, [R0+URZ], R3 ;  /* 0x00000003000075a7 */ /* 0x0022a400080011ff */
[----:B--2---:R-:W-:Y:S05]  /*9d80*/  @!P0 NANOSLEEP.SYNCS 0x989680 ;  /* 0x009896800000895d */ /* 0x004fea0003900000 */
[----:B------:R-:W2:Y:S02]  /*9d90*/  @!P0 SYNCS.PHASECHK.TRANS64 P0, [R0+URZ], R3 ;  /* 0x00000003000085a7 */ /* 0x000ea400080010ff */
[----:B--2---:R-:W-:Y:S05]  /*9da0*/  @!P0 BRA `(.L_x_169) ;  /* 0xfffffffc00f08947 */ /* 0x004fea000383ffff */
[----:B------:R-:W-:Y:S05]  /*9db0*/  BRA `(.L_x_170) ;  /* 0xffffffa000107947 */ /* 0x000fea000383ffff */
.L_x_77:
[----:B--2---:R2:W3:Y:S02]  /*9dc0*/  SYNCS.PHASECHK.TRANS64.TRYWAIT P0, [R12+URZ+0xb0], R9 ;  /* 0x0000b0090c0075a7 */ /* 0x0044e400080011ff */
[----:B---3--:R-:W-:Y:S05]  /*9dd0*/  @!P0 NANOSLEEP.SYNCS 0x989680 ;  /* 0x009896800000895d */ /* 0x008fea0003900000 */
[----:B------:R-:W3:Y:S02]  /*9de0*/  @!P0 SYNCS.PHASECHK.TRANS64 P0, [R12+URZ+0xb0], R9 ;  /* 0x0000b0090c0085a7 */ /* 0x000ee400080010ff */
[----:B---3--:R-:W-:Y:S05]  /*9df0*/  @!P0 BRA `(.L_x_77) ;  /* 0xfffffffc00f08947 */ /* 0x008fea000383ffff */
[----:B------:R-:W-:Y:S05]  /*9e00*/  BRA `(.L_x_171) ;  /* 0xffffffa400307947 */ /* 0x000fea000383ffff */
.L_x_80:
[----:B------:R-:W-:Y:S07]  /*9e10*/  MOV R0, UR21 ;  /* 0x0000001500007c02 */ /* 0x000fee0008000f00 */
.L_x_172:
[----:B--2---:R2:W3:Y:S02]  /*9e20*/  SYNCS.PHASECHK.TRANS64.TRYWAIT P2, [R0+URZ+0xa8], R11 ;  /* 0x0000a80b000075a7 */ /* 0x0044e400080411ff */
[----:B---3--:R-:W-:Y:S05]  /*9e30*/  @!P2 NANOSLEEP.SYNCS 0x989680 ;  /* 0x009896800000a95d */ /* 0x008fea0003900000 */
[----:B------:R-:W3:Y:S02]  /*9e40*/  @!P2 SYNCS.PHASECHK.TRANS64 P2, [R0+URZ+0xa8], R11 ;  /* 0x0000a80b0000a5a7 */ /* 0x000ee400080410ff */
[----:B---3--:R-:W-:Y:S05]  /*9e50*/  @!P2 BRA `(.L_x_172) ;  /* 0xfffffffc00f0a947 */ /* 0x008fea000383ffff */
[----:B------:R-:W-:Y:S05]  /*9e60*/  BRA `(.L_x_79) ;  /* 0xffffffa800987947 */ /* 0x000fea000383ffff */
.L_x_83:
[----:B--2---:R-:W-:Y:S07]  /*9e70*/  MOV R0, UR21 ;  /* 0x0000001500007c02 */ /* 0x004fee0008000f00 */
.L_x_173:
[----:B--2---:R2:W3:Y:S02]  /*9e80*/  SYNCS.PHASECHK.TRANS64.TRYWAIT P0, [R0+URZ+0x80], R9 ;  /* 0x00008009000075a7 */ /* 0x0044e400080011ff */
[----:B---3--:R-:W-:Y:S05]  /*9e90*/  @!P0 NANOSLEEP.SYNCS 0x989680 ;  /* 0x009896800000895d */ /* 0x008fea0003900000 */
[----:B------:R-:W3:Y:S02]  /*9ea0*/  @!P0 SYNCS.PHASECHK.TRANS64 P0, [R0+URZ+0x80], R9 ;  /* 0x00008009000085a7 */ /* 0x000ee400080010ff */
[----:B---3--:R-:W-:Y:S05]  /*9eb0*/  @!P0 BRA `(.L_x_173) ;  /* 0xfffffffc00f08947 */ /* 0x008fea000383ffff */
[----:B------:R-:W-:Y:S05]  /*9ec0*/  BRA `(.L_x_174) ;  /* 0xffffffa800f47947 */ /* 0x000fea000383ffff */
.L_x_84:
[----:B------:R-:W-:Y:S07]  /*9ed0*/  MOV R0, UR21 ;  /* 0x0000001500007c02 */ /* 0x000fee0008000f00 */
.L_x_175:
[----:B--2---:R2:W3:Y:S02]  /*9ee0*/  SYNCS.PHASECHK.TRANS64.TRYWAIT P0, [R0+URZ+0x88], R9 ;  /* 0x00008809000075a7 */ /* 0x0044e400080011ff */
[----:B---3--:R-:W-:Y:S05]  /*9ef0*/  @!P0 NANOSLEEP.SYNCS 0x989680 ;  /* 0x009896800000895d */ /* 0x008fea0003900000 */
[----:B------:R-:W3:Y:S02]  /*9f00*/  @!P0 SYNCS.PHASECHK.TRANS64 P0, [R0+URZ+0x88], R9 ;  /* 0x00008809000085a7 */ /* 0x000ee400080010ff */
[----:B---3--:R-:W-:Y:S05]  /*9f10*/  @!P0 BRA `(.L_x_175) ;  /* 0xfffffffc00f08947 */ /* 0x008fea000383ffff */
[----:B------:R-:W-:Y:S05]  /*9f20*/  BRA `(.L_x_176) ;  /* 0xffffffac00307947 */ /* 0x000fea000383ffff */
.L_x_85:
[----:B------:R-:W-:Y:S07]  /*9f30*/  MOV R0, UR21 ;  /* 0x0000001500007c02 */ /* 0x000fee0008000f00 */
.L_x_177:
[----:B--2---:R2:W3:Y:S02]  /*9f40*/  SYNCS.PHASECHK.TRANS64.TRYWAIT P0, [R0+URZ+0x90], R9 ;  /* 0x00009009000075a7 */ /* 0x0044e400080011ff */
[----:B---3--:R-:W-:Y:S05]  /*9f50*/  @!P0 NANOSLEEP.SYNCS 0x989680 ;  /* 0x009896800000895d */ /* 0x008fea0003900000 */
[----:B------:R-:W3:Y:S02]  /*9f60*/  @!P0 SYNCS.PHASECHK.TRANS64 P0, [R0+URZ+0x90], R9 ;  /* 0x00009009000085a7 */ /* 0x000ee400080010ff */
[----:B---3--:R-:W-:Y:S05]  /*9f70*/  @!P0 BRA `(.L_x_177) ;  /* 0xfffffffc00f08947 */ /* 0x008fea000383ffff */
[----:B------:R-:W-:Y:S05]  /*9f80*/  BRA `(.L_x_178) ;  /* 0xffffffac00787947 */ /* 0x000fea000383ffff */
.L_x_86:
[----:B------:R-:W-:Y:S07]  /*9f90*/  MOV R0, UR21 ;  /* 0x0000001500007c02 */ /* 0x000fee0008000f00 */
.L_x_179:
[----:B--2---:R2:W3:Y:S02]  /*9fa0*/  SYNCS.PHASECHK.TRANS64.TRYWAIT P0, [R0+URZ+0x98], R9 ;  /* 0x00009809000075a7 */ /* 0x0044e400080011ff */
[----:B---3--:R-:W-:Y:S05]  /*9fb0*/  @!P0 NANOSLEEP.SYNCS 0x989680 ;  /* 0x009896800000895d */ /* 0x008fea0003900000 */
[----:B------:R-:W3:Y:S02]  /*9fc0*/  @!P0 SYNCS.PHASECHK.TRANS64 P0, [R0+URZ+0x98], R9 ;  /* 0x00009809000085a7 */ /* 0x000ee400080010ff */
[----:B---3--:R-:W-:Y:S05]  /*9fd0*/  @!P0 BRA `(.L_x_179) ;  /* 0xfffffffc00f08947 */ /* 0x008fea000383ffff */
[----:B------:R-:W-:Y:S05]  /*9fe0*/  BRA `(.L_x_180) ;  /* 0xffffffac00bc7947 */ /* 0x000fea000383ffff */
.L_x_88:
[----:B------:R-:W-:-:S07]  /*9ff0*/  MOV R0, UR21 ;  /* 0x0000001500007c02 */ /* 0x000fce0008000f00 */
.L_x_181:
[----:B---3--:R3:W4:Y:S02]  /*a000*/  SYNCS.PHASECHK.TRANS64.TRYWAIT P0, [R0+URZ+0x80], R3 ;  /* 0x00008003000075a7 */ /* 0x00872400080011ff */
[----:B----4-:R-:W-:Y:S05]  /*a010*/  @!P0 NANOSLEEP.SYNCS 0x989680 ;  /* 0x009896800000895d */ /* 0x010fea0003900000 */
[----:B------:R-:W4:Y:S02]  /*a020*/  @!P0 SYNCS.PHASECHK.TRANS64 P0, [R0+URZ+0x80], R3 ;  /* 0x00008003000085a7 */ /* 0x000f2400080010ff */
[----:B----4-:R-:W-:Y:S05]  /*a030*/  @!P0 BRA `(.L_x_181) ;  /* 0xfffffffc00f08947 */ /* 0x010fea000383ffff */
[----:B------:R-:W-:Y:S05]  /*a040*/  BRA `(.L_x_182) ;  /* 0xffffffb000307947 */ /* 0x000fea000383ffff */
.L_x_89:
[----:B---3--:R-:W-:-:S07]  /*a050*/  MOV R0, UR21 ;  /* 0x0000001500007c02 */ /* 0x008fce0008000f00 */
.L_x_183:
[----:B---3--:R3:W4:Y:S02]  /*a060*/  SYNCS.PHASECHK.TRANS64.TRYWAIT P0, [R0+URZ+0x88], R3 ;  /* 0x00008803000075a7 */ /* 0x00872400080011ff */
[----:B----4-:R-:W-:Y:S05]  /*a070*/  @!P0 NANOSLEEP.SYNCS 0x989680 ;  /* 0x009896800000895d */ /* 0x010fea0003900000 */
[----:B------:R-:W4:Y:S02]  /*a080*/  @!P0 SYNCS.PHASECHK.TRANS64 P0, [R0+URZ+0x88], R3 ;  /* 0x00008803000085a7 */ /* 0x000f2400080010ff */
[----:B----4-:R-:W-:Y:S05]  /*a090*/  @!P0 BRA `(.L_x_183) ;  /* 0xfffffffc00f08947 */ /* 0x010fea000383ffff */
[----:B------:R-:W-:Y:S05]  /*a0a0*/  BRA `(.L_x_184) ;  /* 0xffffffb000207947 */ /* 0x000fea000383ffff */
.L_x_90:
[----:B---3--:R-:W-:-:S07]  /*a0b0*/  MOV R0, UR21 ;  /* 0x0000001500007c02 */ /* 0x008fce0008000f00 */
.L_x_185:
[----:B---3--:R3:W4:Y:S02]  /*a0c0*/  SYNCS.PHASECHK.TRANS64.TRYWAIT P0, [R0+URZ+0x90], R3 ;  /* 0x00009003000075a7 */ /* 0x00872400080011ff */
[----:B----4-:R-:W-:Y:S05]  /*a0d0*/  @!P0 NANOSLEEP.SYNCS 0x989680 ;  /* 0x009896800000895d */ /* 0x010fea0003900000 */
[----:B------:R-:W4:Y:S02]  /*a0e0*/  @!P0 SYNCS.PHASECHK.TRANS64 P0, [R0+URZ+0x90], R3 ;  /* 0x00009003000085a7 */ /* 0x000f2400080010ff */
[----:B----4-:R-:W-:Y:S05]  /*a0f0*/  @!P0 BRA `(.L_x_185) ;  /* 0xfffffffc00f08947 */ /* 0x010fea000383ffff */
[----:B------:R-:W-:Y:S05]  /*a100*/  BRA `(.L_x_186) ;  /* 0xffffffb000107947 */ /* 0x000fea000383ffff */
.L_x_92:
[----:B-1----:R1:W2:Y:S02]  /*a110*/  SYNCS.PHASECHK.TRANS64.TRYWAIT P0, [R3+URZ+0xb0], R0 ;  /* 0x0000b000030075a7 */ /* 0x0022a400080011ff */
[----:B--2---:R-:W-:Y:S05]  /*a120*/  @!P0 NANOSLEEP.SYNCS 0x989680 ;  /* 0x009896800000895d */ /* 0x004fea0003900000 */
[----:B------:R-:W2:Y:S02]  /*a130*/  @!P0 SYNCS.PHASECHK.TRANS64 P0, [R3+URZ+0xb0], R0 ;  /* 0x0000b000030085a7 */ /* 0x000ea400080010ff */
[----:B--2---:R-:W-:Y:S05]  /*a140*/  @!P0 BRA `(.L_x_92) ;  /* 0xfffffffc00f08947 */ /* 0x004fea000383ffff */
[----:B------:R-:W-:Y:S05]  /*a150*/  BRA `(.L_x_187) ;  /* 0xffffffb000d07947 */ /* 0x000fea000383ffff */
.L_x_103:
[----:B-1----:R-:W-:Y:S04]  /*a160*/  MOV R2, UR44 ;  /* 0x0000002c00027c02 */ /* 0x002fe80008000f00 */
[----:B------:R1:W2:Y:S03]  /*a170*/  SYNCS.PHASECHK.TRANS64.TRYWAIT P1, [R2+URZ+0x60], R3 ;  /* 0x00006003020075a7 */ /* 0x0002a600080211ff */
[----:B--2---:R-:W-:Y:S05]  /*a180*/  @!P1 NANOSLEEP.SYNCS 0x989680 ;  /* 0x009896800000995d */ /* 0x004fea0003900000 */
[----:B------:R-:W2:Y:S02]  /*a190*/  @!P1 SYNCS.PHASECHK.TRANS64 P1, [R2+URZ+0x60], R3 ;  /* 0x00006003020095a7 */ /* 0x000ea400080210ff */
[----:B--2---:R-:W-:Y:S05]  /*a1a0*/  @!P1 BRA `(.L_x_103) ;  /* 0xfffffffc00ec9947 */ /* 0x004fea000383ffff */
[----:B------:R-:W-:Y:S05]  /*a1b0*/  BRA `(.L_x_102) ;  /* 0xffffffc000407947 */ /* 0x000fea000383ffff */
.L_x_105:
[----:B-1----:R1:W4:Y:S02]  /*a1c0*/  SYNCS.PHASECHK.TRANS64.TRYWAIT P0, [R99+URZ+0xd0], R0 ;  /* 0x0000d000630075a7 */ /* 0x00232400080011ff */
[----:B----4-:R-:W-:Y:S05]  /*a1d0*/  @!P0 NANOSLEEP.SYNCS 0x989680 ;  /* 0x009896800000895d */ /* 0x010fea0003900000 */
[----:B------:R-:W4:Y:S02]  /*a1e0*/  @!P0 SYNCS.PHASECHK.TRANS64 P0, [R99+URZ+0xd0], R0 ;  /* 0x0000d000630085a7 */ /* 0x000f2400080010ff */
[----:B----4-:R-:W-:Y:S05]  /*a1f0*/  @!P0 BRA `(.L_x_105) ;  /* 0xfffffffc00f08947 */ /* 0x010fea000383ffff */
[----:B------:R-:W-:Y:S05]  /*a200*/  BRA `(.L_x_104) ;  /* 0xffffffc000687947 */ /* 0x000fea000383ffff */
.L_x_114:
[----:B---3--:R3:W4:Y:S02]  /*a210*/  SYNCS.PHASECHK.TRANS64.TRYWAIT P0, [R3+URZ+0x60], R0 ;  /* 0x00006000030075a7 */ /* 0x00872400080011ff */
[----:B----4-:R-:W-:Y:S05]  /*a220*/  @!P0 NANOSLEEP.SYNCS 0x989680 ;  /* 0x009896800000895d */ /* 0x010fea0003900000 */
[----:B------:R-:W4:Y:S02]  /*a230*/  @!P0 SYNCS.PHASECHK.TRANS64 P0, [R3+URZ+0x60], R0 ;  /* 0x00006000030085a7 */ /* 0x000f2400080010ff */
[----:B----4-:R-:W-:Y:S05]  /*a240*/  @!P0 BRA `(.L_x_114) ;  /* 0xfffffffc00f08947 */ /* 0x010fea000383ffff */
[----:B------:R-:W-:Y:S05]  /*a250*/  BRA `(.L_x_113) ;  /* 0xffffffcc00447947 */ /* 0x000fea000383ffff */
.L_x_122:
[----:B---3--:R3:W4:Y:S02]  /*a260*/  SYNCS.PHASECHK.TRANS64.TRYWAIT P0, [R62+URZ+0x60], R5 ;  /* 0x000060053e0075a7 */ /* 0x00872400080011ff */
[----:B----4-:R-:W-:Y:S05]  /*a270*/  @!P0 NANOSLEEP.SYNCS 0x989680 ;  /* 0x009896800000895d */ /* 0x010fea0003900000 */
[----:B------:R-:W4:Y:S02]  /*a280*/  @!P0 SYNCS.PHASECHK.TRANS64 P0, [R62+URZ+0x60], R5 ;  /* 0x000060053e0085a7 */ /* 0x000f2400080010ff */
[----:B----4-:R-:W-:Y:S05]  /*a290*/  @!P0 BRA `(.L_x_122) ;  /* 0xfffffffc00f08947 */ /* 0x010fea000383ffff */
[----:B------:R-:W-:Y:S05]  /*a2a0*/  BRA `(.L_x_121) ;  /* 0xffffffd800487947 */ /* 0x000fea000383ffff */
.L_x_130:
[----:B---3--:R3:W4:Y:S02]  /*a2b0*/  SYNCS.PHASECHK.TRANS64.TRYWAIT P0, [R62+URZ+0x60], R5 ;  /* 0x000060053e0075a7 */ /* 0x00872400080011ff */
[----:B----4-:R-:W-:Y:S05]  /*a2c0*/  @!P0 NANOSLEEP.SYNCS 0x989680 ;  /* 0x009896800000895d */ /* 0x010fea0003900000 */
[----:B------:R-:W4:Y:S02]  /*a2d0*/  @!P0 SYNCS.PHASECHK.TRANS64 P0, [R62+URZ+0x60], R5 ;  /* 0x000060053e0085a7 */ /* 0x000f2400080010ff */
[----:B----4-:R-:W-:Y:S05]  /*a2e0*/  @!P0 BRA `(.L_x_130) ;  /* 0xfffffffc00f08947 */ /* 0x010fea000383ffff */
[----:B------:R-:W-:Y:S05]  /*a2f0*/  BRA `(.L_x_129) ;  /* 0xffffffe4004c7947 */ /* 0x000fea000383ffff */
        .weak           $__internal_0_$__cuda_sm10x_tcgen05_guardrail_trap_col_being_dealloced_not_returned_by_alloc
        .type           $__internal_0_$__cuda_sm10x_tcgen05_guardrail_trap_col_being_dealloced_not_returned_by_alloc,@function
        .size           $__internal_0_$__cuda_sm10x_tcgen05_guardrail_trap_col_being_dealloced_not_returned_by_alloc,($__internal_1_$__cuda_sm10x_tcgen05_guardrail_trap_phase_invalid_during_alloc - $__internal_0_$__cuda_sm10x_tcgen05_guardrail_trap_col_being_dealloced_not_returned_by_alloc)
$__internal_0_$__cuda_sm10x_tcgen05_guardrail_trap_col_being_dealloced_not_returned_by_alloc:
[----:B------:R-:W-:Y:S05]  /*a300*/  BPT.TRAP 0x1 ;  /* 0x000000040000795c */ /* 0x000fea0000300000 */
[----:B------:R-:W-:-:S04]  /*a310*/  HFMA2 R3, -RZ, RZ, 0, 0 ;  /* 0x00000000ff037431 */ /* 0x000fc800000001ff */
[----:B------:R-:W-:Y:S05]  /*a320*/  RET.REL.NODEC R2 `(_ZN7cutlass13device_kernelINS_4gemm6kernel13GemmUniversalIN4cute5tupleIJiiiiEEENS1_10collective13CollectiveMmaINS1_35MainloopSm100TmaUmmaWarpSpecializedILi6ELi2ELi4ENS5_IJNS4_1CILi1EEENSA_ILi8EEESB_EEEEENS5_IJNSA_ILi128EEESF_NSA_ILi64EEEEEENS_10bfloat16_tENS5_IJlSB_lEEESI_SJ_NS4_8TiledMMAINS4_8MMA_AtomIJNS4_20SM100_MMA_F16BF16_SSISI_SI_fLi128ELi128ELNS4_4UMMA5MajorE0ELSO_0ELNSN_7ScaleInE0ELSP_0EEEEEENS4_6LayoutINS5_IJSB_SB_SB_EEENS5_IJNSA_ILi0EEESU_SU_EEEEENS5_IJNS4_10UnderscoreESX_SX_EEEEENS4_23SM90_TMA_LOAD_MULTICASTENS4_14ComposedLayoutINS4_7SwizzleILi3ELi4ELi3EEENS4_18smem_ptr_flag_bitsILi16EEENSS_INS5_IJSC_SG_EEENS5_IJSG_SB_EEEEEEEvNS4_8identityENS4_13SM90_TMA_LOADES19_vS1A_EENS_8epilogue10collective18CollectiveEpilogueINS1D_23Sm100TmaWarpSpecializedILi4ELi2ELi32ELb1ELb0EEEJSH_NS5_IJNSS_ISF_SB_EENSS_INSA_ILi32EEESB_EEEEESI_SJ_SI_SJ_NS1D_6fusion15FusionCallbacksIS1H_NS1M_17LinearCombinationISI_fSI_fLNS_15FloatRoundStyleE2EEESH_S1L_JEEENS4_5SM1004TMEM4LOAD26SM100_TMEM_LOAD_32dp32b32xES1B_NS11_INS12_ILi2ELi4ELi3EEES15_NSS_INS5_IJSC_S1J_EEENS5_IJS1J_SB_EEEEEEENS4_39AutoVectorizingCopyWithAssumedAlignmentILi128EEENS4_14SM90_TMA_STOREES20_S22_S22_EEEvvEEEEvNT_6ParamsE) ;  /* 0xffffff5c02347950 */ /* 0x000fea0003c3ffff */
        .weak           $__internal_1_$__cuda_sm10x_tcgen05_guardrail_trap_phase_invalid_during_alloc
        .type           $__internal_1_$__cuda_sm10x_tcgen05_guardrail_trap_phase_invalid_during_alloc,@function
        .size           $__internal_1_$__cuda_sm10x_tcgen05_guardrail_trap_phase_invalid_during_alloc,($__internal_2_$__cuda_sm10x_tcgen05_guardrail_trap_unallocated_columns_being_dealloced - $__internal_1_$__cuda_sm10x_tcgen05_guardrail_trap_phase_invalid_during_alloc)
$__internal_1_$__cuda_sm10x_tcgen05_guardrail_trap_phase_invalid_during_alloc:
[----:B------:R-:W-:Y:S05]  /*a330*/  BPT.TRAP 0x1 ;  /* 0x000000040000795c */ /* 0x000fea0000300000 */
[----:B------:R-:W-:-:S04]  /*a340*/  MOV R5, 0x0 ;  /* 0x0000000000057802 */ /* 0x000fc80000000f00 */
[----:B------:R-:W-:Y:S05]  /*a350*/  RET.REL.NODEC R4 `(_ZN7cutlass13device_kernelINS_4gemm6kernel13GemmUniversalIN4cute5tupleIJiiiiEEENS1_10collective13CollectiveMmaINS1_35MainloopSm100TmaUmmaWarpSpecializedILi6ELi2ELi4ENS5_IJNS4_1CILi1EEENSA_ILi8EEESB_EEEEENS5_IJNSA_ILi128EEESF_NSA_ILi64EEEEEENS_10bfloat16_tENS5_IJlSB_lEEESI_SJ_NS4_8TiledMMAINS4_8MMA_AtomIJNS4_20SM100_MMA_F16BF16_SSISI_SI_fLi128ELi128ELNS4_4UMMA5MajorE0ELSO_0ELNSN_7ScaleInE0ELSP_0EEEEEENS4_6LayoutINS5_IJSB_SB_SB_EEENS5_IJNSA_ILi0EEESU_SU_EEEEENS5_IJNS4_10UnderscoreESX_SX_EEEEENS4_23SM90_TMA_LOAD_MULTICASTENS4_14ComposedLayoutINS4_7SwizzleILi3ELi4ELi3EEENS4_18smem_ptr_flag_bitsILi16EEENSS_INS5_IJSC_SG_EEENS5_IJSG_SB_EEEEEEEvNS4_8identityENS4_13SM90_TMA_LOADES19_vS1A_EENS_8epilogue10collective18CollectiveEpilogueINS1D_23Sm100TmaWarpSpecializedILi4ELi2ELi32ELb1ELb0EEEJSH_NS5_IJNSS_ISF_SB_EENSS_INSA_ILi32EEESB_EEEEESI_SJ_SI_SJ_NS1D_6fusion15FusionCallbacksIS1H_NS1M_17LinearCombinationISI_fSI_fLNS_15FloatRoundStyleE2EEESH_S1L_JEEENS4_5SM1004TMEM4LOAD26SM100_TMEM_LOAD_32dp32b32xES1B_NS11_INS12_ILi2ELi4ELi3EEES15_NSS_INS5_IJSC_S1J_EEENS5_IJS1J_SB_EEEEEEENS4_39AutoVectorizingCopyWithAssumedAlignmentILi128EEENS4_14SM90_TMA_STOREES20_S22_S22_EEEvvEEEEvNT_6ParamsE) ;  /* 0xffffff5c04287950 */ /* 0x000fea0003c3ffff */
        .weak           $__internal_2_$__cuda_sm10x_tcgen05_guardrail_trap_unallocated_columns_being_dealloced
        .type           $__internal_2_$__cuda_sm10x_tcgen05_guardrail_trap_unallocated_columns_being_dealloced,@function
        .size           $__internal_2_$__cuda_sm10x_tcgen05_guardrail_trap_unallocated_columns_being_dealloced,(.L_x_189 - $__internal_2_$__cuda_sm10x_tcgen05_guardrail_trap_unallocated_columns_being_dealloced)
$__internal_2_$__cuda_sm10x_tcgen05_guardrail_trap_unallocated_columns_being_dealloced:
[----:B------:R-:W-:Y:S05]  /*a360*/  BPT.TRAP 0x1 ;  /* 0x000000040000795c */ /* 0x000fea0000300000 */
[----:B------:R-:W-:-:S04]  /*a370*/  HFMA2 R3, -RZ, RZ, 0, 0 ;  /* 0x00000000ff037431 */ /* 0x000fc800000001ff */
[----:B------:R-:W-:Y:S05]  /*a380*/  RET.REL.NODEC R2 `(_ZN7cutlass13device_kernelINS_4gemm6kernel13GemmUniversalIN4cute5tupleIJiiiiEEENS1_10collective13CollectiveMmaINS1_35MainloopSm100TmaUmmaWarpSpecializedILi6ELi2ELi4ENS5_IJNS4_1CILi1EEENSA_ILi8EEESB_EEEEENS5_IJNSA_ILi128EEESF_NSA_ILi64EEEEEENS_10bfloat16_tENS5_IJlSB_lEEESI_SJ_NS4_8TiledMMAINS4_8MMA_AtomIJNS4_20SM100_MMA_F16BF16_SSISI_SI_fLi128ELi128ELNS4_4UMMA5MajorE0ELSO_0ELNSN_7ScaleInE0ELSP_0EEEEEENS4_6LayoutINS5_IJSB_SB_SB_EEENS5_IJNSA_ILi0EEESU_SU_EEEEENS5_IJNS4_10UnderscoreESX_SX_EEEEENS4_23SM90_TMA_LOAD_MULTICASTENS4_14ComposedLayoutINS4_7SwizzleILi3ELi4ELi3EEENS4_18smem_ptr_flag_bitsILi16EEENSS_INS5_IJSC_SG_EEENS5_IJSG_SB_EEEEEEEvNS4_8identityENS4_13SM90_TMA_LOADES19_vS1A_EENS_8epilogue10collective18CollectiveEpilogueINS1D_23Sm100TmaWarpSpecializedILi4ELi2ELi32ELb1ELb0EEEJSH_NS5_IJNSS_ISF_SB_EENSS_INSA_ILi32EEESB_EEEEESI_SJ_SI_SJ_NS1D_6fusion15FusionCallbacksIS1H_NS1M_17LinearCombinationISI_fSI_fLNS_15FloatRoundStyleE2EEESH_S1L_JEEENS4_5SM1004TMEM4LOAD26SM100_TMEM_LOAD_32dp32b32xES1B_NS11_INS12_ILi2ELi4ELi3EEES15_NSS_INS5_IJSC_S1J_EEENS5_IJS1J_SB_EEEEEEENS4_39AutoVectorizingCopyWithAssumedAlignmentILi128EEENS4_14SM90_TMA_STOREES20_S22_S22_EEEvvEEEEvNT_6ParamsE) ;  /* 0xffffff5c021c7950 */ /* 0x000fea0003c3ffff */
.L_x_188:
[----:B------:R-:W-:-:S00]  /*a390*/  BRA `(.L_x_188) ;  /* 0xfffffffc00fc7947 */ /* 0x000fc0000383ffff */
[----:B------:R-:W-:-:S00]  /*a3a0*/  NOP ;  /* 0x0000000000007918 */ /* 0x000fc00000000000 */
        /* <DEDUP_REMOVED lines=13> */
.L_x_189:


//--------------------- .nv.global.init           --------------------------
	.section	.nv.global.init,"aw",@progbits
.nv.global.init:
	.type		$str$27,@object
	.size		$str$27,($str$28 - $str$27)
$str$27:
        /*0000*/ 	.byte	0x28, 0x61, 0x64, 0x64, 0x72, 0x65, 0x73, 0x73, 0x20, 0x26, 0x20, 0x6d, 0x61, 0x73, 0x6b, 0x29
        /*0010*/ 	.byte	0x20, 0x3d, 0x3d, 0x20, 0x30, 0x00
	.type		$str$28,@object
	.size		$str$28,($str$26 - $str$28)
$str$28:
        /*0016*/ 	.byte	0x2f, 0x74, 0x6d, 0x70, 0x2f, 0x63, 0x75, 0x74, 0x6c, 0x61, 0x73, 0x73, 0x5f, 0x73, 0x77, 0x65
        /*0026*/ 	.byte	0x65, 0x70, 0x5f, 0x73, 0x72, 0x63, 0x2f, 0x69, 0x6e, 0x63, 0x6c, 0x75, 0x64, 0x65, 0x2f, 0x63
        /*0036*/ 	.byte	0x75, 0x74, 0x65, 0x2f, 0x70, 0x6f, 0x69, 0x6e, 0x74, 0x65, 0x72, 0x5f, 0x66, 0x6c, 0x61, 0x67
        /*0046*/ 	.byte	0x67, 0x65, 0x64, 0x2e, 0x68, 0x70, 0x70, 0x00
	.type		$str$26,@object
	.size		$str$26,($str$25 - $str$26)
$str$26:
        /*004e*/ 	.byte	0x2f, 0x74, 0x6d, 0x70, 0x2f, 0x63, 0x75, 0x74, 0x6c, 0x61, 0x73, 0x73, 0x5f, 0x73, 0x77, 0x65
        /*005e*/ 	.byte	0x65, 0x70, 0x5f, 0x73, 0x72, 0x63, 0x2f, 0x69, 0x6e, 0x63, 0x6c, 0x75, 0x64, 0x65, 0x2f, 0x63
        /*006e*/ 	.byte	0x75, 0x74, 0x65, 0x2f, 0x61, 0x74, 0x6f, 0x6d, 0x2f, 0x63, 0x6f, 0x70, 0x79, 0x5f, 0x74, 0x72
        /*007e*/ 	.byte	0x61, 0x69, 0x74, 0x73, 0x5f, 0x73, 0x6d, 0x31, 0x30, 0x30, 0x2e, 0x68, 0x70, 0x70, 0x00
	.type		$str$25,@object
	.size		$str$25,(__unnamed_1 - $str$25)
$str$25:
        /*008d*/ 	.byte	0x28, 0x28, 0x75, 0x69, 0x6e, 0x74, 0x33, 0x32, 0x5f, 0x74, 0x28, 0x74, 0x68, 0x72, 0x65, 0x61
        /*009d*/ 	.byte	0x64, 0x49, 0x64, 0x78, 0x2e, 0x78, 0x29, 0x20, 0x2f, 0x20, 0x33, 0x32, 0x29, 0x20, 0x25, 0x20
        /*00ad*/ 	.byte	0x34, 0x29, 0x20, 0x3d, 0x3d, 0x20, 0x28, 0x28, 0x28, 0x74, 0x6d, 0x65, 0x6d, 0x5f, 0x61, 0x64
        /*00bd*/ 	.byte	0x64, 0x72, 0x20, 0x3e, 0x3e, 0x20, 0x31, 0x36, 0x29, 0x20, 0x2f, 0x20, 0x33, 0x32, 0x29, 0x20
        /*00cd*/ 	.byte	0x25, 0x20, 0x34, 0x29, 0x00
	.type		__unnamed_1,@object
	.size		__unnamed_1,(__unnamed_2 - __unnamed_1)
__unnamed_1:
        /*00d2*/ 	.byte	0x61, 0x75, 0x74, 0x6f, 0x20, 0x63, 0x75, 0x74, 0x65, 0x3a, 0x3a, 0x61, 0x73, 0x5f, 0x70, 0x6f
        /* <DEDUP_REMOVED lines=24> */
        /*0262*/ 	.byte	0x34, 0x30, 0x39, 0x36, 0x3e, 0x3e, 0x3e, 0x3e, 0x5d, 0x00
	.type		__unnamed_2,@object
	.size		__unnamed_2,(.L_2 - __unnamed_2)
__unnamed_2:
        /* <DEDUP_REMOVED lines=42> */
        /*050c*/ 	.byte	0x3e, 0x3e, 0x5d, 0x00
.L_2:


//--------------------- .nv.shared._ZN7cutlass13device_kernelINS_4gemm6kernel13GemmUniversalIN4cute5tupleIJiiiiEEENS1_10collective13CollectiveMmaINS1_35MainloopSm100TmaUmmaWarpSpecializedILi6ELi2ELi4ENS5_IJNS4_1CILi1EEENSA_ILi8EEESB_EEEEENS5_IJNSA_ILi128EEESF_NSA_ILi64EEEEEENS_10bfloat16_tENS5_IJlSB_lEEESI_SJ_NS4_8TiledMMAINS4_8MMA_AtomIJNS4_20SM100_MMA_F16BF16_SSISI_SI_fLi128ELi128ELNS4_4UMMA5MajorE0ELSO_0ELNSN_7ScaleInE0ELSP_0EEEEEENS4_6LayoutINS5_IJSB_SB_SB_EEENS5_IJNSA_ILi0EEESU_SU_EEEEENS5_IJNS4_10UnderscoreESX_SX_EEEEENS4_23SM90_TMA_LOAD_MULTICASTENS4_14ComposedLayoutINS4_7SwizzleILi3ELi4ELi3EEENS4_18smem_ptr_flag_bitsILi16EEENSS_INS5_IJSC_SG_EEENS5_IJSG_SB_EEEEEEEvNS4_8identityENS4_13SM90_TMA_LOADES19_vS1A_EENS_8epilogue10collective18CollectiveEpilogueINS1D_23Sm100TmaWarpSpecializedILi4ELi2ELi32ELb1ELb0EEEJSH_NS5_IJNSS_ISF_SB_EENSS_INSA_ILi32EEESB_EEEEESI_SJ_SI_SJ_NS1D_6fusion15FusionCallbacksIS1H_NS1M_17LinearCombinationISI_fSI_fLNS_15FloatRoundStyleE2EEESH_S1L_JEEENS4_5SM1004TMEM4LOAD26SM100_TMEM_LOAD_32dp32b32xES1B_NS11_INS12_ILi2ELi4ELi3EEES15_NSS_INS5_IJSC_S1J_EEENS5_IJS1J_SB_EEEEEEENS4_39AutoVectorizingCopyWithAssumedAlignmentILi128EEENS4_14SM90_TMA_STOREES20_S22_S22_EEEvvEEEEvNT_6ParamsE --------------------------
	.section	.nv.shared._ZN7cutlass13device_kernelINS_4gemm6kernel13GemmUniversalIN4cute5tupleIJiiiiEEENS1_10collective13CollectiveMmaINS1_35MainloopSm100TmaUmmaWarpSpecializedILi6ELi2ELi4ENS5_IJNS4_1CILi1EEENSA_ILi8EEESB_EEEEENS5_IJNSA_ILi128EEESF_NSA_ILi64EEEEEENS_10bfloat16_tENS5_IJlSB_lEEESI_SJ_NS4_8TiledMMAINS4_8MMA_AtomIJNS4_20SM100_MMA_F16BF16_SSISI_SI_fLi128ELi128ELNS4_4UMMA5MajorE0ELSO_0ELNSN_7ScaleInE0ELSP_0EEEEEENS4_6LayoutINS5_IJSB_SB_SB_EEENS5_IJNSA_ILi0EEESU_SU_EEEEENS5_IJNS4_10UnderscoreESX_SX_EEEEENS4_23SM90_TMA_LOAD_MULTICASTENS4_14ComposedLayoutINS4_7SwizzleILi3ELi4ELi3EEENS4_18smem_ptr_flag_bitsILi16EEENSS_INS5_IJSC_SG_EEENS5_IJSG_SB_EEEEEEEvNS4_8identityENS4_13SM90_TMA_LOADES19_vS1A_EENS_8epilogue10collective18CollectiveEpilogueINS1D_23Sm100TmaWarpSpecializedILi4ELi2ELi32ELb1ELb0EEEJSH_NS5_IJNSS_ISF_SB_EENSS_INSA_ILi32EEESB_EEEEESI_SJ_SI_SJ_NS1D_6fusion15FusionCallbacksIS1H_NS1M_17LinearCombinationISI_fSI_fLNS_15FloatRoundStyleE2EEESH_S1L_JEEENS4_5SM1004TMEM4LOAD26SM100_TMEM_LOAD_32dp32b32xES1B_NS11_INS12_ILi2ELi4ELi3EEES15_NSS_INS5_IJSC_S1J_EEENS5_IJS1J_SB_EEEEEEENS4_39AutoVectorizingCopyWithAssumedAlignmentILi128EEENS4_14SM90_TMA_STOREES20_S22_S22_EEEvvEEEEvNT_6ParamsE,"aw",@nobits
	.sectionflags	@""
	.align	16
	.zero		1024


//--------------------- .nv.shared.reserved.0     --------------------------
	.section	.nv.shared.reserved.0,"aw",@nobits
	.weak		__nv_reservedSMEM_offset_0_alias
	.size		__nv_reservedSMEM_offset_0_alias, 0, 64
	.other		__nv_reservedSMEM_offset_0_alias,@"STO_CUDA_RESERVED_SHARED STV_DEFAULT"
__nv_reservedSMEM_offset_0_alias:
	.zero		0
.nv.shared.reserved.0:
	.zero		64
	.weak		__nv_reservedSMEM_tcgen05_partition
	.type		__nv_reservedSMEM_tcgen05_partition,@object
	.size		__nv_reservedSMEM_tcgen05_partition,(.L_0 - __nv_reservedSMEM_tcgen05_partition)
__nv_reservedSMEM_tcgen05_partition:
	.zero		32
.L_0:


//--------------------- .nv.global                --------------------------
	.section	.nv.global,"aw",@nobits
.nv.global:
	.type		_ZN40_INTERNAL_5f3f4100_4_k_cu_d0373370_357814cute1_E,@object
	.size		_ZN40_INTERNAL_5f3f4100_4_k_cu_d0373370_357814cute1_E,(_ZN40_INTERNAL_5f3f4100_4_k_cu_d0373370_357814cuda3std3__45__cpo6cbeginE - _ZN40_INTERNAL_5f3f4100_4_k_cu_d0373370_357814cute1_E)
_ZN40_INTERNAL_5f3f4100_4_k_cu_d0373370_357814cute1_E:
	.zero		1
	.type		_ZN40_INTERNAL_5f3f4100_4_k_cu_d0373370_357814cuda3std3__45__cpo6cbeginE,@object
	.size		_ZN40_INTERNAL_5f3f4100_4_k_cu_d0373370_357814cuda3std3__45__cpo6cbeginE,(_ZN40_INTERNAL_5f3f4100_4_k_cu_d0373370_357814cuda3std3__48in_placeE - _ZN40_INTERNAL_5f3f4100_4_k_cu_d0373370_357814cuda3std3__45__cpo6cbeginE)
_ZN40_INTERNAL_5f3f4100_4_k_cu_d0373370_357814cuda3std3__45__cpo6cbeginE:
	.zero		1
	.type		_ZN40_INTERNAL_5f3f4100_4_k_cu_d0373370_357814cuda3std3__48in_placeE,@object
	.size		_ZN40_INTERNAL_5f3f4100_4_k_cu_d0373370_357814cuda3std3__48in_placeE,(_ZN40_INTERNAL_5f3f4100_4_k_cu_d0373370_357814cuda3std6ranges3__45__cpo9iter_moveE - _ZN40_INTERNAL_5f3f4100_4_k_cu_d0373370_357814cuda3std3__48in_placeE)
_ZN40_INTERNAL_5f3f4100_4_k_cu_d0373370_357814cuda3std3__48in_placeE:
	.zero		1
	.type		_ZN40_INTERNAL_5f3f4100_4_k_cu_d0373370_357814cuda3std6ranges3__45__cpo9iter_moveE,@object
	.size		_ZN40_INTERNAL_5f3f4100_4_k_cu_d0373370_357814cuda3std6ranges3__45__cpo9iter_moveE,(_ZN40_INTERNAL_5f3f4100_4_k_cu_d0373370_357814cuda3std3__45__cpo5beginE - _ZN40_INTERNAL_5f3f4100_4_k_cu_d0373370_357814cuda3std6ranges3__45__cpo9iter_moveE)
_ZN40_INTERNAL_5f3f4100_4_k_cu_d0373370_357814cuda3std6ranges3__45__cpo9iter_moveE:
	.zero		1
	.type		_ZN40_INTERNAL_5f3f4100_4_k_cu_d0373370_357814cuda3std3__45__cpo5beginE,@object
	.size		_ZN40_INTERNAL_5f3f4100_4_k_cu_d0373370_357814cuda3std3__45__cpo5beginE,(_ZN40_INTERNAL_5f3f4100_4_k_cu_d0373370_357814cuda3std3__442_GLOBAL__N__5f3f4100_4_k_cu_d0373370_357816ignoreE - _ZN40_INTERNAL_5f3f4100_4_k_cu_d0373370_357814cuda3std3__45__cpo5beginE)
_ZN40_INTERNAL_5f3f4100_4_k_cu_d0373370_357814cuda3std3__45__cpo5beginE:
	.zero		1
	.type		_ZN40_INTERNAL_5f3f4100_4_k_cu_d0373370_357814cuda3std3__442_GLOBAL__N__5f3f4100_4_k_cu_d0373370_357816ignoreE,@object
	.size		_ZN40_INTERNAL_5f3f4100_4_k_cu_d0373370_357814cuda3std3__442_GLOBAL__N__5f3f4100_4_k_cu_d0373370_357816ignoreE,(_ZN40_INTERNAL_5f3f4100_4_k_cu_d0373370_357814cute7productE - _ZN40_INTERNAL_5f3f4100_4_k_cu_d0373370_357814cuda3std3__442_GLOBAL__N__5f3f4100_4_k_cu_d0373370_357816ignoreE)
_ZN40_INTERNAL_5f3f4100_4_k_cu_d0373370_357814cuda3std3__442_GLOBAL__N__5f3f4100_4_k_cu_d0373370_357816ignoreE:
	.zero		1
	.type		_ZN40_INTERNAL_5f3f4100_4_k_cu_d0373370_357814cute7productE,@object
	.size		_ZN40_INTERNAL_5f3f4100_4_k_cu_d0373370_357814cute7productE,(_ZN40_INTERNAL_5f3f4100_4_k_cu_d0373370_357814cuda3std3__45__cpo3endE - _ZN40_INTERNAL_5f3f4100_4_k_cu_d0373370_357814cute7productE)
_ZN40_INTERNAL_5f3f4100_4_k_cu_d0373370_357814cute7productE:
	.zero		1
	.type		_ZN40_INTERNAL_5f3f4100_4_k_cu_d0373370_357814cuda3std3__45__cpo3endE,@object
	.size		_ZN40_INTERNAL_5f3f4100_4_k_cu_d0373370_357814cuda3std3__45__cpo3endE,(_ZN40_INTERNAL_5f3f4100_4_k_cu_d0373370_357814cuda3std3__419piecewise_constructE - _ZN40_INTERNAL_5f3f4100_4_k_cu_d0373370_357814cuda3std3__45__cpo3endE)
_ZN40_INTERNAL_5f3f4100_4_k_cu_d0373370_357814cuda3std3__45__cpo3endE:
	.zero		1
	.type		_ZN40_INTERNAL_5f3f4100_4_k_cu_d0373370_357814cuda3std3__419piecewise_constructE,@object
	.size		_ZN40_INTERNAL_5f3f4100_4_k_cu_d0373370_357814cuda3std3__419piecewise_constructE,(_ZN40_INTERNAL_5f3f4100_4_k_cu_d0373370_357814cuda3std3__45__cpo4cendE - _ZN40_INTERNAL_5f3f4100_4_k_cu_d0373370_357814cuda3std3__419piecewise_constructE)
_ZN40_INTERNAL_5f3f4100_4_k_cu_d0373370_357814cuda3std3__419piecewise_constructE:
	.zero		1
	.type		_ZN40_INTERNAL_5f3f4100_4_k_cu_d0373370_357814cuda3std3__45__cpo4cendE,@object
	.size		_ZN40_INTERNAL_5f3f4100_4_k_cu_d0373370_357814cuda3std3__45__cpo4cendE,(_ZN40_INTERNAL_5f3f4100_4_k_cu_d0373370_357814cuda3std6ranges3__45__cpo4swapE - _ZN40_INTERNAL_5f3f4100_4_k_cu_d0373370_357814cuda3std3__45__cpo4cendE)
_ZN40_INTERNAL_5f3f4100_4_k_cu_d0373370_357814cuda3std3__45__cpo4cendE:
	.zero		1
	.type		_ZN40_INTERNAL_5f3f4100_4_k_cu_d0373370_357814cuda3std6ranges3__45__cpo4swapE,@object
	.size		_ZN40_INTERNAL_5f3f4100_4_k_cu_d0373370_357814cuda3std6ranges3__45__cpo4swapE,(.L_10 - _ZN40_INTERNAL_5f3f4100_4_k_cu_d0373370_357814cuda3std6ranges3__45__cpo4swapE)
_ZN40_INTERNAL_5f3f4100_4_k_cu_d0373370_357814cuda3std6ranges3__45__cpo4swapE:
	.zero		1
.L_10:


//--------------------- .nv.constant0._ZN7cutlass13device_kernelINS_4gemm6kernel13GemmUniversalIN4cute5tupleIJiiiiEEENS1_10collective13CollectiveMmaINS1_35MainloopSm100TmaUmmaWarpSpecializedILi6ELi2ELi4ENS5_IJNS4_1CILi1EEENSA_ILi8EEESB_EEEEENS5_IJNSA_ILi128EEESF_NSA_ILi64EEEEEENS_10bfloat16_tENS5_IJlSB_lEEESI_SJ_NS4_8TiledMMAINS4_8MMA_AtomIJNS4_20SM100_MMA_F16BF16_SSISI_SI_fLi128ELi128ELNS4_4UMMA5MajorE0ELSO_0ELNSN_7ScaleInE0ELSP_0EEEEEENS4_6LayoutINS5_IJSB_SB_SB_EEENS5_IJNSA_ILi0EEESU_SU_EEEEENS5_IJNS4_10UnderscoreESX_SX_EEEEENS4_23SM90_TMA_LOAD_MULTICASTENS4_14ComposedLayoutINS4_7SwizzleILi3ELi4ELi3EEENS4_18smem_ptr_flag_bitsILi16EEENSS_INS5_IJSC_SG_EEENS5_IJSG_SB_EEEEEEEvNS4_8identityENS4_13SM90_TMA_LOADES19_vS1A_EENS_8epilogue10collective18CollectiveEpilogueINS1D_23Sm100TmaWarpSpecializedILi4ELi2ELi32ELb1ELb0EEEJSH_NS5_IJNSS_ISF_SB_EENSS_INSA_ILi32EEESB_EEEEESI_SJ_SI_SJ_NS1D_6fusion15FusionCallbacksIS1H_NS1M_17LinearCombinationISI_fSI_fLNS_15FloatRoundStyleE2EEESH_S1L_JEEENS4_5SM1004TMEM4LOAD26SM100_TMEM_LOAD_32dp32b32xES1B_NS11_INS12_ILi2ELi4ELi3EEES15_NSS_INS5_IJSC_S1J_EEENS5_IJS1J_SB_EEEEEEENS4_39AutoVectorizingCopyWithAssumedAlignmentILi128EEENS4_14SM90_TMA_STOREES20_S22_S22_EEEvvEEEEvNT_6ParamsE --------------------------
	.section	.nv.constant0._ZN7cutlass13device_kernelINS_4gemm6kernel13GemmUniversalIN4cute5tupleIJiiiiEEENS1_10collective13CollectiveMmaINS1_35MainloopSm100TmaUmmaWarpSpecializedILi6ELi2ELi4ENS5_IJNS4_1CILi1EEENSA_ILi8EEESB_EEEEENS5_IJNSA_ILi128EEESF_NSA_ILi64EEEEEENS_10bfloat16_tENS5_IJlSB_lEEESI_SJ_NS4_8TiledMMAINS4_8MMA_AtomIJNS4_20SM100_MMA_F16BF16_SSISI_SI_fLi128ELi128ELNS4_4UMMA5MajorE0ELSO_0ELNSN_7ScaleInE0ELSP_0EEEEEENS4_6LayoutINS5_IJSB_SB_SB_EEENS5_IJNSA_ILi0EEESU_SU_EEEEENS5_IJNS4_10UnderscoreESX_SX_EEEEENS4_23SM90_TMA_LOAD_MULTICASTENS4_14ComposedLayoutINS4_7SwizzleILi3ELi4ELi3EEENS4_18smem_ptr_flag_bitsILi16EEENSS_INS5_IJSC_SG_EEENS5_IJSG_SB_EEEEEEEvNS4_8identityENS4_13SM90_TMA_LOADES19_vS1A_EENS_8epilogue10collective18CollectiveEpilogueINS1D_23Sm100TmaWarpSpecializedILi4ELi2ELi32ELb1ELb0EEEJSH_NS5_IJNSS_ISF_SB_EENSS_INSA_ILi32EEESB_EEEEESI_SJ_SI_SJ_NS1D_6fusion15FusionCallbacksIS1H_NS1M_17LinearCombinationISI_fSI_fLNS_15FloatRoundStyleE2EEESH_S1L_JEEENS4_5SM1004TMEM4LOAD26SM100_TMEM_LOAD_32dp32b32xES1B_NS11_INS12_ILi2ELi4ELi3EEES15_NSS_INS5_IJSC_S1J_EEENS5_IJS1J_SB_EEEEEEENS4_39AutoVectorizingCopyWithAssumedAlignmentILi128EEENS4_14SM90_TMA_STOREES20_S22_S22_EEEvvEEEEvNT_6ParamsE,"a",@progbits
	.sectionflags	@""
	.align	4
.nv.constant0._ZN7cutlass13device_kernelINS_4gemm6kernel13GemmUniversalIN4cute5tupleIJiiiiEEENS1_10collective13CollectiveMmaINS1_35MainloopSm100TmaUmmaWarpSpecializedILi6ELi2ELi4ENS5_IJNS4_1CILi1EEENSA_ILi8EEESB_EEEEENS5_IJNSA_ILi128EEESF_NSA_ILi64EEEEEENS_10bfloat16_tENS5_IJlSB_lEEESI_SJ_NS4_8TiledMMAINS4_8MMA_AtomIJNS4_20SM100_MMA_F16BF16_SSISI_SI_fLi128ELi128ELNS4_4UMMA5MajorE0ELSO_0ELNSN_7ScaleInE0ELSP_0EEEEEENS4_6LayoutINS5_IJSB_SB_SB_EEENS5_IJNSA_ILi0EEESU_SU_EEEEENS5_IJNS4_10UnderscoreESX_SX_EEEEENS4_23SM90_TMA_LOAD_MULTICASTENS4_14ComposedLayoutINS4_7SwizzleILi3ELi4ELi3EEENS4_18smem_ptr_flag_bitsILi16EEENSS_INS5_IJSC_SG_EEENS5_IJSG_SB_EEEEEEEvNS4_8identityENS4_13SM90_TMA_LOADES19_vS1A_EENS_8epilogue10collective18CollectiveEpilogueINS1D_23Sm100TmaWarpSpecializedILi4ELi2ELi32ELb1ELb0EEEJSH_NS5_IJNSS_ISF_SB_EENSS_INSA_ILi32EEESB_EEEEESI_SJ_SI_SJ_NS1D_6fusion15FusionCallbacksIS1H_NS1M_17LinearCombinationISI_fSI_fLNS_15FloatRoundStyleE2EEESH_S1L_JEEENS4_5SM1004TMEM4LOAD26SM100_TMEM_LOAD_32dp32b32xES1B_NS11_INS12_ILi2ELi4ELi3EEES15_NSS_INS5_IJSC_S1J_EEENS5_IJS1J_SB_EEEEEEENS4_39AutoVectorizingCopyWithAssumedAlignmentILi128EEENS4_14SM90_TMA_STOREES20_S22_S22_EEEvvEEEEvNT_6ParamsE:
	.zero		2944


//--------------------- SYMBOLS --------------------------

	.type		.nv.reservedSmem.offset0,@object
	.size		.nv.reservedSmem.offset0,0x4
	.type		.nv.reservedSmem.cap,@object
	.size		.nv.reservedSmem.cap,0x4
	.type		__assertfail,@function
